def matmul_kernel(
    a_ptr,
    b_ptr,
    c_ptr,
    M,
    N,
    K,
    stride_am,
    stride_ak,
    stride_bk,
    stride_bn,
    stride_cm,
    stride_cn,
    BLOCK_M: tl.constexpr,
    BLOCK_N: tl.constexpr,
    BLOCK_K: tl.constexpr,
    GROUP_M: tl.constexpr,
):
    pid = tl.program_id(axis=0)
    num_pid_m = tl.cdiv(M, BLOCK_M)
    num_pid_n = tl.cdiv(N, BLOCK_N)
    num_pid_in_group = GROUP_M * num_pid_n
    group_id = pid // num_pid_in_group
    first_pid_m = group_id * GROUP_M
    group_size_m = min(num_pid_m - first_pid_m, GROUP_M)
    pid_m = first_pid_m + ((pid % num_pid_in_group) % group_size_m)
    pid_n = (pid % num_pid_in_group) // group_size_m

    offs_am = (pid_m * BLOCK_M + tl.arange(0, BLOCK_M)) % M
    offs_bn = (pid_n * BLOCK_N + tl.arange(0, BLOCK_N)) % N
    offs_k = tl.arange(0, BLOCK_K)
    a_ptrs = a_ptr + offs_am[:, None] * stride_am + offs_k[None, :] * stride_ak
    b_ptrs = b_ptr + offs_k[:, None] * stride_bk + offs_bn[None, :] * stride_bn

    acc = tl.zeros((BLOCK_M, BLOCK_N), dtype=tl.float32)
    for kk in range(0, tl.cdiv(K, BLOCK_K)):
        a = tl.load(a_ptrs, mask=offs_k[None, :] < K - kk * BLOCK_K, other=0.0)
        b = tl.load(b_ptrs, mask=offs_k[:, None] < K - kk * BLOCK_K, other=0.0)
        acc = tl.dot(a, b, acc)
        a_ptrs += BLOCK_K * stride_ak
        b_ptrs += BLOCK_K * stride_bk

    c = acc.to(c_ptr.dtype.element_ty)
    offs_cm = pid_m * BLOCK_M + tl.arange(0, BLOCK_M)
    offs_cn = pid_n * BLOCK_N + tl.arange(0, BLOCK_N)
    c_ptrs = c_ptr + offs_cm[:, None] * stride_cm + offs_cn[None, :] * stride_cn
    mask = (offs_cm[:, None] < M) & (offs_cn[None, :] < N)
    tl.store(c_ptrs, c, mask=mask)

# config = {"BLOCK_K": 32, "BLOCK_M": 64, "BLOCK_N": 128, "GROUP_M": 8, "arch": "sm_80", "dtype": "bf16", "num_ctas": 1, "num_stages": 2, "num_warps": 8}
# arch = sm_80


// ===== COMPILED SASS (sm_80) =====

	.target	sm_80

	.elftype	@"ET_EXEC"


//--------------------- .note.nv.tkinfo           --------------------------
	.section	.note.nv.tkinfo,"",@"SHT_NOTE"
	.sectionflags	@"SHF_NOTE_NV_TKINFO"
	.tkinfo
        /*0018*/ 	.word	0x00000002
        /*0030*/ 	.string	""
        /*0030*/ 	.string	"ptxas"
        /*0030*/ 	.string	"Cuda compilation tools, release 13.0, V13.0.88"
        /*0030*/ 	.string	"Build cuda_13.0.r13.0/compiler.36424714_0"
        /*0030*/ 	.string	"-v  -suppress-debug-info  -lineinfo  -arch sm_80 "



//--------------------- .note.nv.cuinfo           --------------------------
	.section	.note.nv.cuinfo,"",@"SHT_NOTE"
	.sectionflags	@"SHF_NOTE_NV_CUINFO"
        /*0018*/ 	.short	0x0002
        /*001a*/ 	.short	0x0050
        /*001c*/ 	.short	0x0082
	.zero		2


//--------------------- .nv.info                  --------------------------
	.section	.nv.info,"",@"SHT_CUDA_INFO"
	.align	4


	//----- nvinfo : EIATTR_REGCOUNT
	.align		4
        /*0000*/ 	.byte	0x04, 0x2f
        /*0002*/ 	.short	(.L_1 - .L_0)
	.align		4
.L_0:
        /*0004*/ 	.word	index@(matmul_kernel)
        /*0008*/ 	.word	0x00000080


	//----- nvinfo : EIATTR_FRAME_SIZE
	.align		4
.L_1:
        /*000c*/ 	.byte	0x04, 0x11
        /*000e*/ 	.short	(.L_3 - .L_2)
	.align		4
.L_2:
        /*0010*/ 	.word	index@(matmul_kernel)
        /*0014*/ 	.word	0x00000000


	//----- nvinfo : EIATTR_MIN_STACK_SIZE
	.align		4
.L_3:
        /*0018*/ 	.byte	0x04, 0x12
        /*001a*/ 	.short	(.L_5 - .L_4)
	.align		4
.L_4:
        /*001c*/ 	.word	index@(matmul_kernel)
        /*0020*/ 	.word	0x00000000
.L_5:


//--------------------- .nv.info.matmul_kernel    --------------------------
	.section	.nv.info.matmul_kernel,"",@"SHT_CUDA_INFO"
	.sectionflags	@""
	.align	4


	//----- nvinfo : EIATTR_CUDA_API_VERSION
	.align		4
        /*0000*/ 	.byte	0x04, 0x37
        /*0002*/ 	.short	(.L_7 - .L_6)
.L_6:
        /*0004*/ 	.word	0x00000082


	//----- nvinfo : EIATTR_SW2861232_WAR
	.align		4
.L_7:
        /*0008*/ 	.byte	0x01, 0x35
	.zero		2


	//----- nvinfo : EIATTR_PARAM_CBANK
	.align		4
        /*000c*/ 	.byte	0x04, 0x0a
        /*000e*/ 	.short	(.L_9 - .L_8)
	.align		4
.L_8:
        /*0010*/ 	.word	index@(.nv.constant0.matmul_kernel)
        /*0014*/ 	.short	0x0160
        /*0016*/ 	.short	0x0050


	//----- nvinfo : EIATTR_CBANK_PARAM_SIZE
	.align		4
.L_9:
        /*0018*/ 	.byte	0x03, 0x19
        /*001a*/ 	.short	0x0050


	//----- nvinfo : EIATTR_KPARAM_INFO
	.align		4
        /*001c*/ 	.byte	0x04, 0x17
        /*001e*/ 	.short	(.L_11 - .L_10)
.L_10:
        /*0020*/ 	.word	0x00000000
        /*0024*/ 	.short	0x000d
        /*0026*/ 	.short	0x0048
        /*0028*/ 	.byte	0x00, 0xf4, 0x21, 0x00


	//----- nvinfo : EIATTR_KPARAM_INFO
	.align		4
.L_11:
        /*002c*/ 	.byte	0x04, 0x17
        /*002e*/ 	.short	(.L_13 - .L_12)
.L_12:
        /*0030*/ 	.word	0x00000000
        /*0034*/ 	.short	0x000c
        /*0036*/ 	.short	0x0040
        /*0038*/ 	.byte	0x00, 0xf4, 0x21, 0x00


	//----- nvinfo : EIATTR_KPARAM_INFO
	.align		4
.L_13:
        /*003c*/ 	.byte	0x04, 0x17
        /*003e*/ 	.short	(.L_15 - .L_14)
.L_14:
        /*0040*/ 	.word	0x00000000
        /*0044*/ 	.short	0x000b
        /*0046*/ 	.short	0x0038
        /*0048*/ 	.byte	0x00, 0xf0, 0x11, 0x00


	//----- nvinfo : EIATTR_KPARAM_INFO
	.align		4
.L_15:
        /*004c*/ 	.byte	0x04, 0x17
        /*004e*/ 	.short	(.L_17 - .L_16)
.L_16:
        /*0050*/ 	.word	0x00000000
        /*0054*/ 	.short	0x000a
        /*0056*/ 	.short	0x0034
        /*0058*/ 	.byte	0x00, 0xf0, 0x11, 0x00


	//----- nvinfo : EIATTR_KPARAM_INFO
	.align		4
.L_17:
        /*005c*/ 	.byte	0x04, 0x17
        /*005e*/ 	.short	(.L_19 - .L_18)
.L_18:
        /*0060*/ 	.word	0x00000000
        /*0064*/ 	.short	0x0009
        /*0066*/ 	.short	0x0030
        /*0068*/ 	.byte	0x00, 0xf0, 0x11, 0x00


	//----- nvinfo : EIATTR_KPARAM_INFO
	.align		4
.L_19:
        /*006c*/ 	.byte	0x04, 0x17
        /*006e*/ 	.short	(.L_21 - .L_20)
.L_20:
        /*0070*/ 	.word	0x00000000
        /*0074*/ 	.short	0x0008
        /*0076*/ 	.short	0x002c
        /*0078*/ 	.byte	0x00, 0xf0, 0x11, 0x00


	//----- nvinfo : EIATTR_KPARAM_INFO
	.align		4
.L_21:
        /*007c*/ 	.byte	0x04, 0x17
        /*007e*/ 	.short	(.L_23 - .L_22)
.L_22:
        /*0080*/ 	.word	0x00000000
        /*0084*/ 	.short	0x0007
        /*0086*/ 	.short	0x0028
        /*0088*/ 	.byte	0x00, 0xf0, 0x11, 0x00


	//----- nvinfo : EIATTR_KPARAM_INFO
	.align		4
.L_23:
        /*008c*/ 	.byte	0x04, 0x17
        /*008e*/ 	.short	(.L_25 - .L_24)
.L_24:
        /*0090*/ 	.word	0x00000000
        /*0094*/ 	.short	0x0006
        /*0096*/ 	.short	0x0024
        /*0098*/ 	.byte	0x00, 0xf0, 0x11, 0x00


	//----- nvinfo : EIATTR_KPARAM_INFO
	.align		4
.L_25:
        /*009c*/ 	.byte	0x04, 0x17
        /*009e*/ 	.short	(.L_27 - .L_26)
.L_26:
        /*00a0*/ 	.word	0x00000000
        /*00a4*/ 	.short	0x0005
        /*00a6*/ 	.short	0x0020
        /*00a8*/ 	.byte	0x00, 0xf0, 0x11, 0x00


	//----- nvinfo : EIATTR_KPARAM_INFO
	.align		4
.L_27:
        /*00ac*/ 	.byte	0x04, 0x17
        /*00ae*/ 	.short	(.L_29 - .L_28)
.L_28:
        /*00b0*/ 	.word	0x00000000
        /*00b4*/ 	.short	0x0004
        /*00b6*/ 	.short	0x001c
        /*00b8*/ 	.byte	0x00, 0xf0, 0x11, 0x00


	//----- nvinfo : EIATTR_KPARAM_INFO
	.align		4
.L_29:
        /*00bc*/ 	.byte	0x04, 0x17
        /*00be*/ 	.short	(.L_31 - .L_30)
.L_30:
        /*00c0*/ 	.word	0x00000000
        /*00c4*/ 	.short	0x0003
        /*00c6*/ 	.short	0x0018
        /*00c8*/ 	.byte	0x00, 0xf0, 0x11, 0x00


	//----- nvinfo : EIATTR_KPARAM_INFO
	.align		4
.L_31:
        /*00cc*/ 	.byte	0x04, 0x17
        /*00ce*/ 	.short	(.L_33 - .L_32)
.L_32:
        /*00d0*/ 	.word	0x00000000
        /*00d4*/ 	.short	0x0002
        /*00d6*/ 	.short	0x0010
        /*00d8*/ 	.byte	0x00, 0xf4, 0x21, 0x00


	//----- nvinfo : EIATTR_KPARAM_INFO
	.align		4
.L_33:
        /*00dc*/ 	.byte	0x04, 0x17
        /*00de*/ 	.short	(.L_35 - .L_34)
.L_34:
        /*00e0*/ 	.word	0x00000000
        /*00e4*/ 	.short	0x0001
        /*00e6*/ 	.short	0x0008
        /*00e8*/ 	.byte	0x00, 0xf4, 0x21, 0x00


	//----- nvinfo : EIATTR_KPARAM_INFO
	.align		4
.L_35:
        /*00ec*/ 	.byte	0x04, 0x17
        /*00ee*/ 	.short	(.L_37 - .L_36)
.L_36:
        /*00f0*/ 	.word	0x00000000
        /*00f4*/ 	.short	0x0000
        /*00f6*/ 	.short	0x0000
        /*00f8*/ 	.byte	0x00, 0xf4, 0x21, 0x00


	//----- nvinfo : EIATTR_MAXREG_COUNT
	.align		4
.L_37:
        /*00fc*/ 	.byte	0x03, 0x1b
        /*00fe*/ 	.short	0x00ff


	//----- nvinfo : EIATTR_NUM_BARRIERS
	.align		4
        /*0100*/ 	.byte	0x02, 0x4c
        /*0102*/ 	.byte	0x01
	.zero		1


	//----- nvinfo : EIATTR_MERCURY_ISA_VERSION
	.align		4
        /*0104*/ 	.byte	0x03, 0x5f
        /*0106*/ 	.short	0x0000


	//----- nvinfo : EIATTR_EXIT_INSTR_OFFSETS
	.align		4
        /*0108*/ 	.byte	0x04, 0x1c
        /*010a*/ 	.short	(.L_39 - .L_38)


	//   ....[0]....
.L_38:
        /*010c*/ 	.word	0x00003910


	//   ....[1]....
        /*0110*/ 	.word	0x00003940


	//----- nvinfo : EIATTR_REQNTID
	.align		4
.L_39:
        /*0114*/ 	.byte	0x04, 0x10
        /*0116*/ 	.short	(.L_41 - .L_40)
.L_40:
        /*0118*/ 	.word	0x00000100
        /*011c*/ 	.word	0x00000001
        /*0120*/ 	.word	0x00000001
.L_41:


//--------------------- .nv.callgraph             --------------------------
	.section	.nv.callgraph,"",@"SHT_CUDA_CALLGRAPH"
	.align	4
	.sectionentsize	8
	.align		4
        /*0000*/ 	.word	0x00000000
	.align		4
        /*0004*/ 	.word	0xffffffff
	.align		4
        /*0008*/ 	.word	0x00000000
	.align		4
        /*000c*/ 	.word	0xfffffffe
	.align		4
        /*0010*/ 	.word	0x00000000
	.align		4
        /*0014*/ 	.word	0xfffffffd
	.align		4
        /*0018*/ 	.word	0x00000000
	.align		4
        /*001c*/ 	.word	0xfffffffc


//--------------------- .nv.rel.action            --------------------------
	.section	.nv.rel.action,"",@"SHT_CUDA_RELOCINFO"
	.align	8
	.sectionentsize	8
        /*0000*/ 	.byte	0x73, 0x00, 0x00, 0x00, 0x00, 0x00, 0x00, 0x00, 0x00, 0x00, 0x00, 0x11, 0x25, 0x00, 0x05, 0x36


//--------------------- .nv.constant0.matmul_kernel --------------------------
	.section	.nv.constant0.matmul_kernel,"a",@progbits
	.sectionflags	@""
	.align	4
.nv.constant0.matmul_kernel:
	.zero		432


//--------------------- .text.matmul_kernel       --------------------------
	.section	.text.matmul_kernel,"ax",@progbits
	.sectioninfo	@"SHI_REGISTERS=128"
	.align	128
        .global         matmul_kernel
        .type           matmul_kernel,@function
        .size           matmul_kernel,(.L_x_4 - matmul_kernel)
        .other          matmul_kernel,@"STO_CUDA_ENTRY STV_DEFAULT"
matmul_kernel:
.text.matmul_kernel:
[----:B------:R-:W-:Y:S02]  /*0000*/  IMAD.MOV.U32 R1, RZ, RZ, c[0x0][0x28] ;  /* 0x00000a00ff017624 */ /* 0x000fe400078e00ff */
[----:B------:R-:W-:Y:S01]  /*0010*/  IMAD.MOV.U32 R0, RZ, RZ, c[0x0][0x17c] ;  /* 0x00005f00ff007624 */ /* 0x000fe200078e00ff */
[----:B------:R-:W0:Y:S01]  /*0020*/  S2R R5, SR_CTAID.X ;  /* 0x0000000000057919 */ /* 0x000e220000002500 */
[----:B------:R-:W-:Y:S01]  /*0030*/  IMAD.MOV.U32 R98, RZ, RZ, c[0x0][0x180] ;  /* 0x00006000ff627624 */ /* 0x000fe200078e00ff */
[----:B------:R-:W-:Y:S02]  /*0040*/  ULDC UR4, c[0x0][0x180] ;  /* 0x0000600000047ab9 */ /* 0x000fe40000000800 */
[----:B------:R-:W-:Y:S01]  /*0050*/  IADD3 R0, R0, 0x7f, RZ ;  /* 0x0000007f00007810 */ /* 0x000fe20007ffe0ff */
[----:B------:R-:W1:Y:S01]  /*0060*/  S2R R124, SR_TID.X ;  /* 0x00000000007c7919 */ /* 0x000e620000002100 */
[----:B------:R-:W-:Y:S01]  /*0070*/  IADD3 R98, R98, 0x1f, RZ ;  /* 0x0000001f62627810 */ /* 0x000fe20007ffe0ff */
[----:B------:R-:W-:Y:S01]  /*0080*/  ULDC.64 UR6, c[0x0][0x118] ;  /* 0x0000460000067ab9 */ /* 0x000fe20000000a00 */
[----:B------:R-:W-:-:S04]  /*0090*/  SHF.R.S32.HI R3, RZ, 0x1f, R0 ;  /* 0x0000001fff037819 */ /* 0x000fc80000011400 */
[----:B------:R-:W-:-:S04]  /*00a0*/  LEA.HI R3, R3, R0, RZ, 0x7 ;  /* 0x0000000003037211 */ /* 0x000fc800078f38ff */
[----:B------:R-:W-:-:S05]  /*00b0*/  SHF.R.S32.HI R3, RZ, 0x7, R3 ;  /* 0x00000007ff037819 */ /* 0x000fca0000011403 */
[----:B------:R-:W-:Y:S01]  /*00c0*/  IMAD.SHL.U32 R4, R3, 0x8, RZ ;  /* 0x0000000803047824 */ /* 0x000fe200078e00ff */
[----:B0-----:R-:W-:-:S04]  /*00d0*/  IABS R8, R5 ;  /* 0x0000000500087213 */ /* 0x001fc80000000000 */
[-C--:B------:R-:W-:Y:S02]  /*00e0*/  IABS R7, R4.reuse ;  /* 0x0000000400077213 */ /* 0x080fe40000000000 */
[----:B------:R-:W-:Y:S02]  /*00f0*/  IABS R10, R4 ;  /* 0x00000004000a7213 */ /* 0x000fe40000000000 */
[----:B------:R-:W0:Y:S01]  /*0100*/  I2F.RP R0, R7 ;  /* 0x0000000700007306 */ /* 0x000e220000209400 */
[----:B-1----:R-:W-:-:S04]  /*0110*/  SHF.R.U32.HI R101, RZ, 0x6, R124 ;  /* 0x00000006ff657819 */ /* 0x002fc8000001167c */
[----:B------:R-:W-:-:S04]  /*0120*/  SGXT.U32 R101, R101, 0x2 ;  /* 0x000000026565781a */ /* 0x000fc80000000000 */
[C---:B------:R-:W-:Y:S02]  /*0130*/  LOP3.LUT R114, R101.reuse, 0x4, RZ, 0xfc, !PT ;  /* 0x0000000465727812 */ /* 0x040fe400078efcff */
[C---:B------:R-:W-:Y:S02]  /*0140*/  LOP3.LUT R113, R101.reuse, 0x8, RZ, 0xfc, !PT ;  /* 0x0000000865717812 */ /* 0x040fe400078efcff */
[C---:B------:R-:W-:Y:S02]  /*0150*/  LOP3.LUT R112, R101.reuse, 0xc, RZ, 0xfc, !PT ;  /* 0x0000000c65707812 */ /* 0x040fe400078efcff */
[C---:B------:R-:W-:Y:S01]  /*0160*/  LOP3.LUT R111, R101.reuse, 0x10, RZ, 0xfc, !PT ;  /* 0x00000010656f7812 */ /* 0x040fe200078efcff */
[----:B0-----:R-:W0:Y:S01]  /*0170*/  MUFU.RCP R0, R0 ;  /* 0x0000000000007308 */ /* 0x001e220000001000 */
[C---:B------:R-:W-:Y:S02]  /*0180*/  LOP3.LUT R110, R101.reuse, 0x14, RZ, 0xfc, !PT ;  /* 0x00000014656e7812 */ /* 0x040fe400078efcff */
[----:B------:R-:W-:-:S02]  /*0190*/  LOP3.LUT R109, R101, 0x18, RZ, 0xfc, !PT ;  /* 0x00000018656d7812 */ /* 0x000fc400078efcff */
[----:B------:R-:W-:Y:S02]  /*01a0*/  LOP3.LUT R108, R101, 0x1c, RZ, 0xfc, !PT ;  /* 0x0000001c656c7812 */ /* 0x000fe400078efcff */
[----:B0-----:R-:W-:Y:S01]  /*01b0*/  IADD3 R2, R0, 0xffffffe, RZ ;  /* 0x0ffffffe00027810 */ /* 0x001fe20007ffe0ff */
[----:B------:R-:W-:-:S03]  /*01c0*/  IMAD.MOV R0, RZ, RZ, -R10 ;  /* 0x000000ffff007224 */ /* 0x000fc600078e0a0a */
[----:B------:R0:W1:Y:S02]  /*01d0*/  F2I.FTZ.U32.TRUNC.NTZ R3, R2 ;  /* 0x0000000200037305 */ /* 0x000064000021f000 */
[----:B0-----:R-:W-:Y:S02]  /*01e0*/  IMAD.MOV.U32 R2, RZ, RZ, RZ ;  /* 0x000000ffff027224 */ /* 0x001fe400078e00ff */
[----:B-1----:R-:W-:-:S04]  /*01f0*/  IMAD.MOV R6, RZ, RZ, -R3 ;  /* 0x000000ffff067224 */ /* 0x002fc800078e0a03 */
[----:B------:R-:W-:Y:S02]  /*0200*/  IMAD R9, R6, R7, RZ ;  /* 0x0000000706097224 */ /* 0x000fe400078e02ff */
[----:B------:R-:W-:Y:S02]  /*0210*/  IMAD.MOV.U32 R6, RZ, RZ, R8 ;  /* 0x000000ffff067224 */ /* 0x000fe400078e0008 */
[----:B------:R-:W-:-:S06]  /*0220*/  IMAD.HI.U32 R3, R3, R9, R2 ;  /* 0x0000000903037227 */ /* 0x000fcc00078e0002 */
[----:B------:R-:W-:-:S04]  /*0230*/  IMAD.HI.U32 R3, R3, R6, RZ ;  /* 0x0000000603037227 */ /* 0x000fc800078e00ff */
[----:B------:R-:W-:-:S05]  /*0240*/  IMAD R0, R3, R0, R6 ;  /* 0x0000000003007224 */ /* 0x000fca00078e0206 */
[----:B------:R-:W-:-:S13]  /*0250*/  ISETP.GT.U32.AND P1, PT, R7, R0, PT ;  /* 0x000000000700720c */ /* 0x000fda0003f24070 */
[----:B------:R-:W-:Y:S01]  /*0260*/  @!P1 IMAD.IADD R0, R0, 0x1, -R7 ;  /* 0x0000000100009824 */ /* 0x000fe200078e0a07 */
[----:B------:R-:W-:Y:S02]  /*0270*/  @!P1 IADD3 R3, R3, 0x1, RZ ;  /* 0x0000000103039810 */ /* 0x000fe40007ffe0ff */
[----:B------:R-:W-:Y:S02]  /*0280*/  ISETP.NE.AND P1, PT, R4, RZ, PT ;  /* 0x000000ff0400720c */ /* 0x000fe40003f25270 */
[----:B------:R-:W-:Y:S02]  /*0290*/  ISETP.GE.U32.AND P0, PT, R0, R7, PT ;  /* 0x000000070000720c */ /* 0x000fe40003f06070 */
[----:B------:R-:W-:-:S04]  /*02a0*/  LOP3.LUT R0, R5, R4, RZ, 0x3c, !PT ;  /* 0x0000000405007212 */ /* 0x000fc800078e3cff */
[----:B------:R-:W-:Y:S01]  /*02b0*/  ISETP.GE.AND P2, PT, R0, RZ, PT ;  /* 0x000000ff0000720c */ /* 0x000fe20003f46270 */
[----:B------:R-:W-:-:S05]  /*02c0*/  IMAD.MOV.U32 R0, RZ, RZ, c[0x0][0x178] ;  /* 0x00005e00ff007624 */ /* 0x000fca00078e00ff */
[----:B------:R-:W-:Y:S02]  /*02d0*/  IADD3 R0, R0, 0x3f, RZ ;  /* 0x0000003f00007810 */ /* 0x000fe40007ffe0ff */
[----:B------:R-:W-:-:S05]  /*02e0*/  @P0 IADD3 R3, R3, 0x1, RZ ;  /* 0x0000000103030810 */ /* 0x000fca0007ffe0ff */
[----:B------:R-:W-:Y:S01]  /*02f0*/  IMAD.MOV.U32 R2, RZ, RZ, R3 ;  /* 0x000000ffff027224 */ /* 0x000fe200078e0003 */
[----:B------:R-:W-:-:S03]  /*0300*/  SHF.R.S32.HI R3, RZ, 0x1f, R0 ;  /* 0x0000001fff037819 */ /* 0x000fc60000011400 */
[----:B------:R-:W-:Y:S01]  /*0310*/  @!P2 IMAD.MOV R2, RZ, RZ, -R2 ;  /* 0x000000ffff02a224 */ /* 0x000fe200078e0a02 */
[----:B------:R-:W-:Y:S02]  /*0320*/  @!P1 LOP3.LUT R2, RZ, R4, RZ, 0x33, !PT ;  /* 0x00000004ff029212 */ /* 0x000fe400078e33ff */
[----:B------:R-:W-:-:S03]  /*0330*/  LEA.HI R3, R3, R0, RZ, 0x6 ;  /* 0x0000000003037211 */ /* 0x000fc600078f30ff */
[----:B------:R-:W-:Y:S02]  /*0340*/  IMAD.SHL.U32 R6, R2, 0x8, RZ ;  /* 0x0000000802067824 */ /* 0x000fe400078e00ff */
[----:B------:R-:W-:-:S03]  /*0350*/  IMAD.MOV R2, RZ, RZ, -R2 ;  /* 0x000000ffff027224 */ /* 0x000fc600078e0a02 */
[----:B------:R-:W-:Y:S01]  /*0360*/  LEA.HI.SX32 R3, R3, -R6, 0x1a ;  /* 0x8000000603037211 */ /* 0x000fe200078fd2ff */
[----:B------:R-:W-:-:S03]  /*0370*/  IMAD R4, R4, R2, R5 ;  /* 0x0000000204047224 */ /* 0x000fc600078e0205 */
[----:B------:R-:W-:Y:S02]  /*0380*/  IMNMX R11, R3, 0x8, PT ;  /* 0x00000008030b7817 */ /* 0x000fe40003800200 */
[----:B------:R-:W-:Y:S02]  /*0390*/  IABS R9, R4 ;  /* 0x0000000400097213 */ /* 0x000fe40000000000 */
[----:B------:R-:W-:-:S04]  /*03a0*/  IABS R7, R11 ;  /* 0x0000000b00077213 */ /* 0x000fc80000000000 */
[----:B------:R-:W0:Y:S08]  /*03b0*/  I2F.RP R0, R7 ;  /* 0x0000000700007306 */ /* 0x000e300000209400 */
[----:B0-----:R-:W0:Y:S02]  /*03c0*/  MUFU.RCP R0, R0 ;  /* 0x0000000000007308 */ /* 0x001e240000001000 */
[----:B0-----:R-:W-:-:S06]  /*03d0*/  IADD3 R3, R0, 0xffffffe, RZ ;  /* 0x0ffffffe00037810 */ /* 0x001fcc0007ffe0ff */
[----:B------:R-:W0:Y:S02]  /*03e0*/  F2I.FTZ.U32.TRUNC.NTZ R3, R3 ;  /* 0x0000000300037305 */ /* 0x000e24000021f000 */
[----:B0-----:R-:W-:-:S04]  /*03f0*/  IMAD.MOV R8, RZ, RZ, -R3 ;  /* 0x000000ffff087224 */ /* 0x001fc800078e0a03 */
[----:B------:R-:W-:Y:S01]  /*0400*/  IMAD.MOV.U32 R2, RZ, RZ, R8 ;  /* 0x000000ffff027224 */ /* 0x000fe200078e0008 */
[----:B------:R-:W-:-:S03]  /*0410*/  IABS R8, R11 ;  /* 0x0000000b00087213 */ /* 0x000fc60000000000 */
[----:B------:R-:W-:Y:S02]  /*0420*/  IMAD R5, R2, R7, RZ ;  /* 0x0000000702057224 */ /* 0x000fe400078e02ff */
[----:B------:R-:W-:Y:S02]  /*0430*/  IMAD.MOV.U32 R2, RZ, RZ, RZ ;  /* 0x000000ffff027224 */ /* 0x000fe400078e00ff */
[----:B------:R-:W-:Y:S02]  /*0440*/  IMAD.MOV R0, RZ, RZ, -R8 ;  /* 0x000000ffff007224 */ /* 0x000fe400078e0a08 */
[----:B------:R-:W-:Y:S01]  /*0450*/  IMAD.HI.U32 R2, R3, R5, R2 ;  /* 0x0000000503027227 */ /* 0x000fe200078e0002 */
[----:B------:R-:W-:-:S05]  /*0460*/  LOP3.LUT R3, R124, 0x3f, RZ, 0xc0, !PT ;  /* 0x0000003f7c037812 */ /* 0x000fca00078ec0ff */
        /* <DEDUP_REMOVED lines=8> */
[----:B------:R-:W-:-:S07]  /*04f0*/  ISETP.GE.AND P2, PT, R0, RZ, PT ;  /* 0x000000ff0000720c */ /* 0x000fce0003f46270 */
[----:B------:R-:W-:Y:S02]  /*0500*/  @P0 IADD3 R2, R2, 0x1, RZ ;  /* 0x0000000102020810 */ /* 0x000fe40007ffe0ff */
[----:B------:R-:W-:-:S04]  /*0510*/  ISETP.GT.AND P0, PT, R98, 0x1f, PT ;  /* 0x0000001f6200780c */ /* 0x000fc80003f04270 */
[----:B------:R-:W-:Y:S01]  /*0520*/  @!P2 IMAD.MOV R2, RZ, RZ, -R2 ;  /* 0x000000ffff02a224 */ /* 0x000fe200078e0a02 */
[----:B------:R-:W-:-:S05]  /*0530*/  @!P1 LOP3.LUT R2, RZ, R11, RZ, 0x33, !PT ;  /* 0x0000000bff029212 */ /* 0x000fca00078e33ff */
[----:B------:R-:W-:Y:S02]  /*0540*/  IMAD.MOV R0, RZ, RZ, -R2 ;  /* 0x000000ffff007224 */ /* 0x000fe400078e0a02 */
[----:B------:R-:W-:Y:S02]  /*0550*/  IMAD.SHL.U32 R96, R2, 0x80, RZ ;  /* 0x0000008002607824 */ /* 0x000fe400078e00ff */
[----:B------:R-:W-:-:S04]  /*0560*/  IMAD R0, R11, R0, R4 ;  /* 0x000000000b007224 */ /* 0x000fc800078e0204 */
[----:B------:R-:W-:-:S04]  /*0570*/  IMAD.IADD R0, R6, 0x1, R0 ;  /* 0x0000000106007824 */ /* 0x000fc800078e0200 */
[----:B------:R-:W-:Y:S01]  /*0580*/  IMAD R104, R0, 0x40, R3 ;  /* 0x0000004000687824 */ /* 0x000fe200078e0203 */
[----:B------:R-:W-:Y:S05]  /*0590*/  @P0 BRA `(.L_x_0) ;  /* 0x000000c000000947 */ /* 0x000fea0003800000 */
[C---:B------:R-:W-:Y:S01]  /*05a0*/  IMAD.SHL.U32 R107, R124.reuse, 0x40, RZ ;  /* 0x000000407c6b7824 */ /* 0x040fe200078e00ff */
[----:B------:R-:W-:Y:S01]  /*05b0*/  CS2R R64, SRZ ;  /* 0x0000000000407805 */ /* 0x000fe2000001ff00 */
[C---:B------:R-:W-:Y:S01]  /*05c0*/  IMAD.SHL.U32 R105, R124.reuse, 0x10, RZ ;  /* 0x000000107c697824 */ /* 0x040fe200078e00ff */
[----:B------:R-:W-:Y:S01]  /*05d0*/  CS2R R8, SRZ ;  /* 0x0000000000087805 */ /* 0x000fe2000001ff00 */
[----:B------:R-:W-:Y:S01]  /*05e0*/  IMAD.SHL.U32 R106, R124, 0x8, RZ ;  /* 0x000000087c6a7824 */ /* 0x000fe200078e00ff */
[----:B------:R-:W-:Y:S01]  /*05f0*/  CS2R R32, SRZ ;  /* 0x0000000000207805 */ /* 0x000fe2000001ff00 */
[----:B------:R-:W-:Y:S01]  /*0600*/  CS2R R6, SRZ ;  /* 0x0000000000067805 */ /* 0x000fe2000001ff00 */
[----:B------:R-:W-:Y:S01]  /*0610*/  CS2R R66, SRZ ;  /* 0x0000000000427805 */ /* 0x000fe2000001ff00 */
[----:B------:R-:W-:Y:S01]  /*0620*/  CS2R R4, SRZ ;  /* 0x0000000000047805 */ /* 0x000fe2000001ff00 */
[----:B------:R-:W-:Y:S01]  /*0630*/  CS2R R34, SRZ ;  /* 0x0000000000227805 */ /* 0x000fe2000001ff00 */
[----:B------:R-:W-:Y:S01]  /*0640*/  CS2R R2, SRZ ;  /* 0x0000000000027805 */ /* 0x000fe2000001ff00 */
[----:B------:R-:W-:Y:S05]  /*0650*/  BRA `(.L_x_1) ;  /* 0x000022f000007947 */ /* 0x000fea0003800000 */
.L_x_0:
[----:B------:R-:W-:Y:S01]  /*0660*/  IABS R2, c[0x0][0x17c] ;  /* 0x00005f0000027a13 */ /* 0x000fe20000000000 */
[C---:B------:R-:W-:Y:S01]  /*0670*/  IMAD.SHL.U32 R105, R124.reuse, 0x10, RZ ;  /* 0x000000107c697824 */ /* 0x040fe200078e00ff */
[--C-:B------:R-:W-:Y:S01]  /*0680*/  SHF.R.U32.HI R3, RZ, 0x5, R124.reuse ;  /* 0x00000005ff037819 */ /* 0x100fe2000001167c */
[C---:B------:R-:W-:Y:S01]  /*0690*/  IMAD.SHL.U32 R35, R124.reuse, 0x2, RZ ;  /* 0x000000027c237824 */ /* 0x040fe200078e00ff */
[----:B------:R-:W0:Y:S01]  /*06a0*/  I2F.RP R0, R2 ;  /* 0x0000000200007306 */ /* 0x000e220000209400 */
[----:B------:R-:W-:Y:S01]  /*06b0*/  IABS R41, R104 ;  /* 0x0000006800297213 */ /* 0x000fe20000000000 */
[C---:B------:R-:W-:Y:S01]  /*06c0*/  IMAD.SHL.U32 R107, R124.reuse, 0x40, RZ ;  /* 0x000000407c6b7824 */ /* 0x040fe200078e00ff */
[----:B------:R-:W-:Y:S01]  /*06d0*/  SGXT.U32 R3, R3, 0x3 ;  /* 0x000000030303781a */ /* 0x000fe20000000000 */
[----:B------:R-:W-:Y:S01]  /*06e0*/  IMAD.SHL.U32 R106, R124, 0x8, RZ ;  /* 0x000000087c6a7824 */ /* 0x000fe200078e00ff */
[----:B------:R-:W-:Y:S01]  /*06f0*/  LOP3.LUT R39, R105, 0x600, RZ, 0xc0, !PT ;  /* 0x0000060069277812 */ /* 0x000fe200078ec0ff */
[----:B------:R-:W-:Y:S01]  /*0700*/  IMAD.MOV.U32 R103, RZ, RZ, c[0x0][0x18c] ;  /* 0x00006300ff677624 */ /* 0x000fe200078e00ff */
[----:B------:R-:W-:Y:S01]  /*0710*/  LOP3.LUT R3, R96, R3, RZ, 0xfc, !PT ;  /* 0x0000000360037212 */ /* 0x000fe200078efcff */
[----:B------:R-:W-:Y:S01]  /*0720*/  IMAD R123, R101, c[0x0][0x188], RZ ;  /* 0x00006200657b7a24 */ /* 0x000fe200078e02ff */
[----:B------:R-:W-:Y:S01]  /*0730*/  SHF.R.U32.HI R37, RZ, 0x2, R124 ;  /* 0x00000002ff257819 */ /* 0x000fe2000001167c */
[----:B------:R-:W-:Y:S01]  /*0740*/  IMAD R122, R108, c[0x0][0x188], RZ ;  /* 0x000062006c7a7a24 */ /* 0x000fe200078e02ff */
[----:B------:R-:W-:Y:S01]  /*0750*/  LOP3.LUT R6, R3, 0x70, RZ, 0xfc, !PT ;  /* 0x0000007003067812 */ /* 0x000fe200078efcff */
[----:B------:R-:W-:Y:S01]  /*0760*/  IMAD R121, R109, c[0x0][0x188], RZ ;  /* 0x000062006d797a24 */ /* 0x000fe200078e02ff */
[C---:B------:R-:W-:Y:S01]  /*0770*/  LOP3.LUT R7, R3.reuse, 0x68, RZ, 0xfc, !PT ;  /* 0x0000006803077812 */ /* 0x040fe200078efcff */
[----:B------:R-:W-:Y:S01]  /*0780*/  IMAD R120, R110, c[0x0][0x188], RZ ;  /* 0x000062006e787a24 */ /* 0x000fe200078e02ff */
[----:B------:R-:W-:Y:S01]  /*0790*/  IABS R8, R6 ;  /* 0x0000000600087213 */ /* 0x000fe20000000000 */
[----:B0-----:R-:W0:Y:S01]  /*07a0*/  MUFU.RCP R0, R0 ;  /* 0x0000000000007308 */ /* 0x001e220000001000 */
[----:B------:R-:W-:Y:S01]  /*07b0*/  LOP3.LUT R12, R3, 0x60, RZ, 0xfc, !PT ;  /* 0x00000060030c7812 */ /* 0x000fe200078efcff */
[----:B------:R-:W-:Y:S01]  /*07c0*/  IMAD R119, R111, c[0x0][0x188], RZ ;  /* 0x000062006f777a24 */ /* 0x000fe200078e02ff */
[----:B------:R-:W-:Y:S01]  /*07d0*/  IABS R11, R7 ;  /* 0x00000007000b7213 */ /* 0x000fe20000000000 */
[----:B------:R-:W-:Y:S01]  /*07e0*/  IMAD R118, R112, c[0x0][0x188], RZ ;  /* 0x0000620070767a24 */ /* 0x000fe200078e02ff */
[----:B------:R-:W-:Y:S01]  /*07f0*/  IABS R13, R12 ;  /* 0x0000000c000d7213 */ /* 0x000fe20000000000 */
[----:B------:R-:W-:Y:S01]  /*0800*/  IMAD R117, R113, c[0x0][0x188], RZ ;  /* 0x0000620071757a24 */ /* 0x000fe200078e02ff */
[C---:B------:R-:W-:Y:S01]  /*0810*/  LOP3.LUT R14, R3.reuse, 0x50, RZ, 0xfc, !PT ;  /* 0x00000050030e7812 */ /* 0x040fe200078efcff */
[----:B------:R-:W-:Y:S01]  /*0820*/  IMAD R116, R114, c[0x0][0x188], RZ ;  /* 0x0000620072747a24 */ /* 0x000fe200078e02ff */
[----:B------:R-:W-:Y:S01]  /*0830*/  ISETP.GE.AND P5, PT, R6, RZ, PT ;  /* 0x000000ff0600720c */ /* 0x000fe20003fa6270 */
[----:B------:R-:W-:Y:S01]  /*0840*/  CS2R R68, SRZ ;  /* 0x0000000000447805 */ /* 0x000fe2000001ff00 */
[----:B------:R-:W-:Y:S01]  /*0850*/  IABS R15, R14 ;  /* 0x0000000e000f7213 */ /* 0x000fe20000000000 */
[----:B------:R-:W-:Y:S01]  /*0860*/  CS2R R70, SRZ ;  /* 0x0000000000467805 */ /* 0x000fe2000001ff00 */
[----:B------:R-:W-:Y:S01]  /*0870*/  LOP3.LUT R16, R3, 0x48, RZ, 0xfc, !PT ;  /* 0x0000004803107812 */ /* 0x000fe200078efcff */
[----:B------:R-:W-:Y:S01]  /*0880*/  CS2R R64, SRZ ;  /* 0x0000000000407805 */ /* 0x000fe2000001ff00 */
[----:B------:R-:W-:Y:S01]  /*0890*/  ISETP.GE.AND P4, PT, R7, RZ, PT ;  /* 0x000000ff0700720c */ /* 0x000fe20003f86270 */
[----:B------:R-:W-:Y:S01]  /*08a0*/  CS2R R66, SRZ ;  /* 0x0000000000427805 */ /* 0x000fe2000001ff00 */
[----:B0-----:R-:W-:Y:S01]  /*08b0*/  IADD3 R4, R0, 0xffffffe, RZ ;  /* 0x0ffffffe00047810 */ /* 0x001fe20007ffe0ff */
[----:B------:R-:W-:Y:S01]  /*08c0*/  CS2R R60, SRZ ;  /* 0x00000000003c7805 */ /* 0x000fe2000001ff00 */
[C---:B------:R-:W-:Y:S01]  /*08d0*/  LOP3.LUT R18, R3.reuse, 0x40, RZ, 0xfc, !PT ;  /* 0x0000004003127812 */ /* 0x040fe200078efcff */
[----:B------:R-:W-:Y:S01]  /*08e0*/  CS2R R62, SRZ ;  /* 0x00000000003e7805 */ /* 0x000fe2000001ff00 */
[----:B------:R0:W1:Y:S01]  /*08f0*/  F2I.FTZ.U32.TRUNC.NTZ R5, R4 ;  /* 0x0000000400057305 */ /* 0x000062000021f000 */
[----:B------:R-:W-:Y:S01]  /*0900*/  LOP3.LUT R20, R3, 0x10, RZ, 0xfc, !PT ;  /* 0x0000001003147812 */ /* 0x000fe200078efcff */
[----:B------:R-:W-:Y:S01]  /*0910*/  CS2R R72, SRZ ;  /* 0x0000000000487805 */ /* 0x000fe2000001ff00 */
[----:B------:R-:W-:Y:S01]  /*0920*/  IABS R17, R18 ;  /* 0x0000001200117213 */ /* 0x000fe20000000000 */
[----:B------:R-:W-:Y:S01]  /*0930*/  CS2R R74, SRZ ;  /* 0x00000000004a7805 */ /* 0x000fe2000001ff00 */
[----:B------:R-:W-:Y:S01]  /*0940*/  IABS R29, R20 ;  /* 0x00000014001d7213 */ /* 0x000fe20000000000 */
[----:B------:R-:W-:Y:S01]  /*0950*/  CS2R R76, SRZ ;  /* 0x00000000004c7805 */ /* 0x000fe2000001ff00 */
[----:B------:R-:W-:Y:S01]  /*0960*/  LOP3.LUT R97, R106, 0x30, R35, 0x48, !PT ;  /* 0x000000306a617812 */ /* 0x000fe200078e4823 */
[----:B------:R-:W-:Y:S01]  /*0970*/  CS2R R78, SRZ ;  /* 0x00000000004e7805 */ /* 0x000fe2000001ff00 */
[----:B0-----:R-:W-:Y:S01]  /*0980*/  IMAD.MOV.U32 R4, RZ, RZ, RZ ;  /* 0x000000ffff047224 */ /* 0x001fe200078e00ff */
[----:B------:R-:W-:Y:S01]  /*0990*/  LOP3.LUT R125, R124, 0x1f, RZ, 0xc0, !PT ;  /* 0x0000001f7c7d7812 */ /* 0x000fe200078ec0ff */
[----:B------:R-:W-:Y:S01]  /*09a0*/  CS2R R56, SRZ ;  /* 0x0000000000387805 */ /* 0x000fe2000001ff00 */
[----:B------:R-:W-:Y:S01]  /*09b0*/  CS2R R58, SRZ ;  /* 0x00000000003a7805 */ /* 0x000fe2000001ff00 */
[----:B------:R-:W-:-:S02]  /*09c0*/  IMAD.SHL.U32 R103, R103, 0x20, RZ ;  /* 0x0000002067677824 */ /* 0x000fc400078e00ff */
[----:B------:R-:W-:Y:S02]  /*09d0*/  IMAD R102, R125, c[0x0][0x18c], RZ ;  /* 0x000063007d667a24 */ /* 0x000fe400078e02ff */
[----:B-1----:R-:W-:-:S04]  /*09e0*/  IMAD.MOV R9, RZ, RZ, -R5 ;  /* 0x000000ffff097224 */ /* 0x002fc800078e0a05 */
[----:B------:R-:W-:-:S04]  /*09f0*/  IMAD R9, R9, R2, RZ ;  /* 0x0000000209097224 */ /* 0x000fc800078e02ff */
[----:B------:R-:W-:Y:S01]  /*0a00*/  IMAD.HI.U32 R0, R5, R9, R4 ;  /* 0x0000000905007227 */ /* 0x000fe200078e0004 */
[----:B------:R-:W-:-:S03]  /*0a10*/  SHF.R.S32.HI R5, RZ, 0x1f, R98 ;  /* 0x0000001fff057819 */ /* 0x000fc60000011462 */
[----:B------:R-:W-:Y:S01]  /*0a20*/  IMAD.MOV.U32 R9, RZ, RZ, R8 ;  /* 0x000000ffff097224 */ /* 0x000fe200078e0008 */
[----:B------:R-:W-:Y:S01]  /*0a30*/  LEA.HI R98, R5, R98, RZ, 0x5 ;  /* 0x0000006205627211 */ /* 0x000fe200078f28ff */
[----:B------:R-:W-:-:S03]  /*0a40*/  IMAD.HI.U32 R8, R0, R11, RZ ;  /* 0x0000000b00087227 */ /* 0x000fc600078e00ff */
[----:B------:R-:W-:Y:S01]  /*0a50*/  SHF.R.S32.HI R98, RZ, 0x5, R98 ;  /* 0x00000005ff627819 */ /* 0x000fe20000011462 */
[----:B------:R-:W-:-:S04]  /*0a60*/  IMAD.HI.U32 R4, R0, R9, RZ ;  /* 0x0000000900047227 */ /* 0x000fc800078e00ff */
[----:B------:R-:W-:Y:S02]  /*0a70*/  IMAD.MOV R4, RZ, RZ, -R4 ;  /* 0x000000ffff047224 */ /* 0x000fe400078e0a04 */
[----:B------:R-:W-:Y:S02]  /*0a80*/  IMAD.MOV R8, RZ, RZ, -R8 ;  /* 0x000000ffff087224 */ /* 0x000fe400078e0a08 */
[----:B------:R-:W-:Y:S02]  /*0a90*/  IMAD R5, R2, R4, R9 ;  /* 0x0000000402057224 */ /* 0x000fe400078e0209 */
[----:B------:R-:W-:-:S03]  /*0aa0*/  IMAD.HI.U32 R4, R0, R13, RZ ;  /* 0x0000000d00047227 */ /* 0x000fc600078e00ff */
[----:B------:R-:W-:Y:S01]  /*0ab0*/  ISETP.GT.U32.AND P0, PT, R2, R5, PT ;  /* 0x000000050200720c */ /* 0x000fe20003f04070 */
[----:B------:R-:W-:Y:S02]  /*0ac0*/  IMAD.MOV R4, RZ, RZ, -R4 ;  /* 0x000000ffff047224 */ /* 0x000fe400078e0a04 */
[----:B------:R-:W-:-:S04]  /*0ad0*/  IMAD.HI.U32 R6, R0, R15, RZ ;  /* 0x0000000f00067227 */ /* 0x000fc800078e00ff */
[C---:B------:R-:W-:Y:S01]  /*0ae0*/  IMAD R9, R2.reuse, R8, R11 ;  /* 0x0000000802097224 */ /* 0x040fe200078e020b */
[----:B------:R-:W-:Y:S01]  /*0af0*/  IABS R8, c[0x0][0x178] ;  /* 0x00005e0000087a13 */ /* 0x000fe20000000000 */
[C---:B------:R-:W-:Y:S01]  /*0b00*/  IMAD R7, R2.reuse, R4, R13 ;  /* 0x0000000402077224 */ /* 0x040fe200078e020d */
[----:B------:R-:W-:Y:S01]  /*0b10*/  IABS R4, R16 ;  /* 0x0000001000047213 */ /* 0x000fe20000000000 */
[----:B------:R-:W-:Y:S01]  /*0b20*/  IMAD.MOV R6, RZ, RZ, -R6 ;  /* 0x000000ffff067224 */ /* 0x000fe200078e0a06 */
[----:B------:R-:W-:Y:S01]  /*0b30*/  ISETP.GT.U32.AND P1, PT, R2, R9, PT ;  /* 0x000000090200720c */ /* 0x000fe20003f24070 */
[----:B------:R-:W-:Y:S01]  /*0b40*/  @!P0 IMAD.IADD R5, R5, 0x1, -R2 ;  /* 0x0000000105058824 */ /* 0x000fe200078e0a02 */
[----:B------:R-:W-:Y:S01]  /*0b50*/  ISETP.GE.AND P0, PT, R12, RZ, PT ;  /* 0x000000ff0c00720c */ /* 0x000fe20003f06270 */
[C---:B------:R-:W-:Y:S01]  /*0b60*/  IMAD R13, R2.reuse, R6, R15 ;  /* 0x00000006020d7224 */ /* 0x040fe200078e020f */
[C---:B------:R-:W-:Y:S01]  /*0b70*/  ISETP.GT.U32.AND P2, PT, R2.reuse, R7, PT ;  /* 0x000000070200720c */ /* 0x040fe20003f44070 */
[----:B------:R-:W-:Y:S01]  /*0b80*/  IMAD.MOV.U32 R15, RZ, RZ, R4 ;  /* 0x000000ffff0f7224 */ /* 0x000fe200078e0004 */
[----:B------:R-:W-:Y:S01]  /*0b90*/  ISETP.GT.U32.AND P6, PT, R2, R5, PT ;  /* 0x000000050200720c */ /* 0x000fe20003fc4070 */
[----:B------:R-:W-:Y:S01]  /*0ba0*/  IMAD.MOV.U32 R4, RZ, RZ, R8 ;  /* 0x000000ffff047224 */ /* 0x000fe200078e0008 */
[----:B------:R-:W-:Y:S01]  /*0bb0*/  LOP3.LUT R8, R3, 0x30, RZ, 0xfc, !PT ;  /* 0x0000003003087812 */ /* 0x000fe200078efcff */
[----:B------:R-:W-:-:S02]  /*0bc0*/  IMAD.HI.U32 R6, R0, R15, RZ ;  /* 0x0000000f00067227 */ /* 0x000fc400078e00ff */
[----:B------:R-:W0:Y:S01]  /*0bd0*/  I2F.RP R11, R4 ;  /* 0x00000004000b7306 */ /* 0x000e220000209400 */
[----:B------:R-:W-:Y:S01]  /*0be0*/  IABS R21, R8 ;  /* 0x0000000800157213 */ /* 0x000fe20000000000 */
[----:B------:R-:W-:Y:S02]  /*0bf0*/  IMAD.MOV R10, RZ, RZ, -R6 ;  /* 0x000000ffff0a7224 */ /* 0x000fe400078e0a06 */
[--C-:B------:R-:W-:Y:S01]  /*0c00*/  @!P1 IMAD.IADD R9, R9, 0x1, -R2.reuse ;  /* 0x0000000109099824 */ /* 0x100fe200078e0a02 */
[C---:B------:R-:W-:Y:S01]  /*0c10*/  ISETP.GT.U32.AND P1, PT, R2.reuse, R13, PT ;  /* 0x0000000d0200720c */ /* 0x040fe20003f24070 */
[C---:B------:R-:W-:Y:S01]  /*0c20*/  IMAD R15, R2.reuse, R10, R15 ;  /* 0x0000000a020f7224 */ /* 0x040fe200078e020f */
[----:B------:R-:W-:Y:S01]  /*0c30*/  LOP3.LUT R10, R3, 0x28, RZ, 0xfc, !PT ;  /* 0x00000028030a7812 */ /* 0x000fe200078efcff */
[----:B------:R-:W-:Y:S01]  /*0c40*/  @!P6 IMAD.IADD R5, R5, 0x1, -R2 ;  /* 0x000000010505e824 */ /* 0x000fe200078e0a02 */
[----:B------:R-:W-:Y:S01]  /*0c50*/  ISETP.GT.U32.AND P3, PT, R2, R9, PT ;  /* 0x000000090200720c */ /* 0x000fe20003f64070 */
[----:B------:R-:W-:Y:S01]  /*0c60*/  IMAD.HI.U32 R6, R0, R17, RZ ;  /* 0x0000001100067227 */ /* 0x000fe200078e00ff */
[----:B------:R-:W-:-:S02]  /*0c70*/  ISETP.GT.U32.AND P6, PT, R2, R15, PT ;  /* 0x0000000f0200720c */ /* 0x000fc40003fc4070 */
[----:B------:R-:W-:Y:S01]  /*0c80*/  IABS R23, R10 ;  /* 0x0000000a00177213 */ /* 0x000fe20000000000 */
[----:B------:R-:W-:Y:S02]  /*0c90*/  IMAD.MOV R6, RZ, RZ, -R6 ;  /* 0x000000ffff067224 */ /* 0x000fe400078e0a06 */
[----:B------:R-:W-:Y:S01]  /*0ca0*/  @!P5 IMAD.MOV R5, RZ, RZ, -R5 ;  /* 0x000000ffff05d224 */ /* 0x000fe200078e0a05 */
[----:B0-----:R-:W0:Y:S01]  /*0cb0*/  MUFU.RCP R11, R11 ;  /* 0x0000000b000b7308 */ /* 0x001e220000001000 */
[----:B------:R-:W-:Y:S02]  /*0cc0*/  @!P1 IMAD.IADD R13, R13, 0x1, -R2 ;  /* 0x000000010d0d9824 */ /* 0x000fe400078e0a02 */
[----:B------:R-:W-:Y:S02]  /*0cd0*/  IMAD R17, R2, R6, R17 ;  /* 0x0000000602117224 */ /* 0x000fe400078e0211 */
[----:B------:R-:W-:-:S04]  /*0ce0*/  IMAD.HI.U32 R6, R0, R21, RZ ;  /* 0x0000001500067227 */ /* 0x000fc800078e00ff */
[----:B------:R-:W-:Y:S01]  /*0cf0*/  @!P6 IMAD.IADD R15, R15, 0x1, -R2 ;  /* 0x000000010f0fe824 */ /* 0x000fe200078e0a02 */
[C---:B------:R-:W-:Y:S01]  /*0d00*/  ISETP.GT.U32.AND P6, PT, R2.reuse, R13, PT ;  /* 0x0000000d0200720c */ /* 0x040fe20003fc4070 */
[----:B------:R-:W-:Y:S02]  /*0d10*/  IMAD.MOV R12, RZ, RZ, -R6 ;  /* 0x000000ffff0c7224 */ /* 0x000fe400078e0a06 */
[--C-:B------:R-:W-:Y:S01]  /*0d20*/  @!P3 IMAD.IADD R9, R9, 0x1, -R2.reuse ;  /* 0x000000010909b824 */ /* 0x100fe200078e0a02 */
[C---:B------:R-:W-:Y:S01]  /*0d30*/  ISETP.GT.U32.AND P5, PT, R2.reuse, R15, PT ;  /* 0x0000000f0200720c */ /* 0x040fe20003fa4070 */
[----:B------:R-:W-:Y:S01]  /*0d40*/  IMAD R21, R2, R12, R21 ;  /* 0x0000000c02157224 */ /* 0x000fe200078e0215 */
[----:B------:R-:W-:Y:S01]  /*0d50*/  ISETP.GE.AND P3, PT, R14, RZ, PT ;  /* 0x000000ff0e00720c */ /* 0x000fe20003f66270 */
[----:B------:R-:W-:Y:S01]  /*0d60*/  @!P2 IMAD.IADD R7, R7, 0x1, -R2 ;  /* 0x000000010707a824 */ /* 0x000fe200078e0a02 */
[----:B------:R-:W-:Y:S01]  /*0d70*/  LOP3.LUT R14, R3, 0x20, RZ, 0xfc, !PT ;  /* 0x00000020030e7812 */ /* 0x000fe200078efcff */
[----:B------:R-:W-:Y:S01]  /*0d80*/  IMAD.MOV.U32 R6, RZ, RZ, R9 ;  /* 0x000000ffff067224 */ /* 0x000fe200078e0009 */
[----:B0-----:R-:W-:-:S02]  /*0d90*/  IADD3 R9, R11, 0xffffffe, RZ ;  /* 0x0ffffffe0b097810 */ /* 0x001fc40007ffe0ff */
[C---:B------:R-:W-:Y:S01]  /*0da0*/  ISETP.GT.U32.AND P1, PT, R2.reuse, R7, PT ;  /* 0x000000070200720c */ /* 0x040fe20003f24070 */
[----:B------:R-:W-:Y:S01]  /*0db0*/  @!P6 IMAD.IADD R13, R13, 0x1, -R2 ;  /* 0x000000010d0de824 */ /* 0x000fe200078e0a02 */
[C---:B------:R-:W-:Y:S01]  /*0dc0*/  ISETP.GT.U32.AND P6, PT, R2.reuse, R21, PT ;  /* 0x000000150200720c */ /* 0x040fe20003fc4070 */
[----:B------:R-:W-:Y:S01]  /*0dd0*/  @!P4 IMAD.MOV R6, RZ, RZ, -R6 ;  /* 0x000000ffff06c224 */ /* 0x000fe200078e0a06 */
[----:B------:R-:W-:Y:S01]  /*0de0*/  ISETP.GT.U32.AND P4, PT, R2, R17, PT ;  /* 0x000000110200720c */ /* 0x000fe20003f84070 */
[----:B------:R-:W-:Y:S01]  /*0df0*/  @!P5 IMAD.IADD R15, R15, 0x1, -R2 ;  /* 0x000000010f0fd824 */ /* 0x000fe200078e0a02 */
[----:B------:R-:W-:Y:S01]  /*0e00*/  ISETP.GE.AND P5, PT, R8, RZ, PT ;  /* 0x000000ff0800720c */ /* 0x000fe20003fa6270 */
[----:B------:R-:W-:Y:S01]  /*0e10*/  IMAD.HI.U32 R8, R0, R23, RZ ;  /* 0x0000001700087227 */ /* 0x000fe200078e00ff */
[----:B------:R-:W-:Y:S01]  /*0e20*/  IABS R25, R14 ;  /* 0x0000000e00197213 */ /* 0x000fe20000000000 */
[----:B------:R-:W0:Y:S01]  /*0e30*/  F2I.FTZ.U32.TRUNC.NTZ R9, R9 ;  /* 0x0000000900097305 */ /* 0x000e22000021f000 */
[----:B------:R-:W-:Y:S01]  /*0e40*/  ISETP.GE.AND P2, PT, R16, RZ, PT ;  /* 0x000000ff1000720c */ /* 0x000fe20003f46270 */
[----:B------:R-:W-:Y:S01]  /*0e50*/  IMAD.MOV R8, RZ, RZ, -R8 ;  /* 0x000000ffff087224 */ /* 0x000fe200078e0a08 */
[----:B------:R-:W-:Y:S01]  /*0e60*/  LEA.HI R16, R124, R96, RZ, 0x1b ;  /* 0x000000607c107211 */ /* 0x000fe200078fd8ff */
[--C-:B------:R-:W-:Y:S01]  /*0e70*/  @!P1 IMAD.IADD R7, R7, 0x1, -R2.reuse ;  /* 0x0000000107079824 */ /* 0x100fe200078e0a02 */
[----:B------:R-:W-:Y:S01]  /*0e80*/  ISETP.GE.AND P1, PT, R18, RZ, PT ;  /* 0x000000ff1200720c */ /* 0x000fe20003f26270 */
[--C-:B------:R-:W-:Y:S01]  /*0e90*/  @!P6 IMAD.IADD R21, R21, 0x1, -R2.reuse ;  /* 0x000000011515e824 */ /* 0x100fe200078e0a02 */
[----:B------:R-:W-:Y:S01]  /*0ea0*/  IADD3 R18, R16, 0x38, RZ ;  /* 0x0000003810127810 */ /* 0x000fe20007ffe0ff */
[----:B------:R-:W-:Y:S01]  /*0eb0*/  IMAD R23, R2, R8, R23 ;  /* 0x0000000802177224 */ /* 0x000fe200078e0217 */
[----:B------:R-:W-:Y:S01]  /*0ec0*/  IADD3 R8, R16, 0x58, RZ ;  /* 0x0000005810087810 */ /* 0x000fe20007ffe0ff */
[----:B------:R-:W-:Y:S01]  /*0ed0*/  @!P4 IMAD.IADD R17, R17, 0x1, -R2 ;  /* 0x000000011111c824 */ /* 0x000fe200078e0a02 */
[----:B------:R-:W-:Y:S01]  /*0ee0*/  ISETP.GT.U32.AND P6, PT, R2, R21, PT ;  /* 0x000000150200720c */ /* 0x000fe20003fc4070 */
[----:B------:R-:W-:Y:S01]  /*0ef0*/  IMAD.MOV.U32 R11, RZ, RZ, R7 ;  /* 0x000000ffff0b7224 */ /* 0x000fe200078e0007 */
[----:B------:R-:W-:Y:S01]  /*0f00*/  IABS R27, R8 ;  /* 0x00000008001b7213 */ /* 0x000fe20000000000 */
[----:B------:R-:W-:Y:S01]  /*0f10*/  IMAD.HI.U32 R12, R0, R25, RZ ;  /* 0x00000019000c7227 */ /* 0x000fe200078e00ff */
[----:B------:R-:W-:-:S02]  /*0f20*/  IADD3 R7, R16, 0x78, RZ ;  /* 0x0000007810077810 */ /* 0x000fc40007ffe0ff */
[----:B------:R-:W-:Y:S01]  /*0f30*/  IABS R31, R18 ;  /* 0x00000012001f7213 */ /* 0x000fe20000000000 */
[----:B------:R-:W-:Y:S01]  /*0f40*/  @!P0 IMAD.MOV R11, RZ, RZ, -R11 ;  /* 0x000000ffff0b8224 */ /* 0x000fe200078e0a0b */
[----:B------:R-:W-:Y:S01]  /*0f50*/  ISETP.GT.U32.AND P0, PT, R2, R17, PT ;  /* 0x000000110200720c */ /* 0x000fe20003f04070 */
[----:B------:R-:W-:Y:S01]  /*0f60*/  IMAD.MOV R12, RZ, RZ, -R12 ;  /* 0x000000ffff0c7224 */ /* 0x000fe200078e0a0c */
[----:B------:R-:W-:Y:S01]  /*0f70*/  IABS R19, R7 ;  /* 0x0000000700137213 */ /* 0x000fe20000000000 */
[----:B0-----:R-:W-:Y:S01]  /*0f80*/  IMAD.MOV R33, RZ, RZ, -R9 ;  /* 0x000000ffff217224 */ /* 0x001fe200078e0a09 */
[----:B------:R-:W-:Y:S01]  /*0f90*/  ISETP.GE.AND P4, PT, R10, RZ, PT ;  /* 0x000000ff0a00720c */ /* 0x000fe20003f86270 */
[----:B------:R-:W-:Y:S01]  /*0fa0*/  @!P6 IMAD.IADD R21, R21, 0x1, -R2 ;  /* 0x000000011515e824 */ /* 0x000fe200078e0a02 */
[C---:B------:R-:W-:Y:S01]  /*0fb0*/  ISETP.GT.U32.AND P6, PT, R2.reuse, R23, PT ;  /* 0x000000170200720c */ /* 0x040fe20003fc4070 */
[----:B------:R-:W-:Y:S02]  /*0fc0*/  IMAD R25, R2, R12, R25 ;  /* 0x0000000c02197224 */ /* 0x000fe400078e0219 */
[----:B------:R-:W-:Y:S01]  /*0fd0*/  @!P2 IMAD.MOV R15, RZ, RZ, -R15 ;  /* 0x000000ffff0fa224 */ /* 0x000fe200078e0a0f */
[----:B------:R-:W-:Y:S01]  /*0fe0*/  ISETP.GE.AND P2, PT, R7, RZ, PT ;  /* 0x000000ff0700720c */ /* 0x000fe20003f46270 */
[----:B------:R-:W-:-:S02]  /*0ff0*/  IMAD R33, R33, R4, RZ ;  /* 0x0000000421217224 */ /* 0x000fc400078e02ff */
[----:B------:R-:W-:Y:S01]  /*1000*/  @!P0 IMAD.IADD R17, R17, 0x1, -R2 ;  /* 0x0000000111118824 */ /* 0x000fe200078e0a02 */
[----:B------:R-:W-:Y:S01]  /*1010*/  ISETP.GE.AND P0, PT, R8, RZ, PT ;  /* 0x000000ff0800720c */ /* 0x000fe20003f06270 */
[----:B------:R-:W-:-:S04]  /*1020*/  IMAD.HI.U32 R8, R0, R29, RZ ;  /* 0x0000001d00087227 */ /* 0x000fc800078e00ff */
[----:B------:R-:W-:Y:S01]  /*1030*/  @!P6 IMAD.IADD R23, R23, 0x1, -R2 ;  /* 0x000000011717e824 */ /* 0x000fe200078e0a02 */
[C---:B------:R-:W-:Y:S01]  /*1040*/  ISETP.GT.U32.AND P6, PT, R2.reuse, R25, PT ;  /* 0x000000190200720c */ /* 0x040fe20003fc4070 */
[----:B------:R-:W-:Y:S02]  /*1050*/  IMAD.MOV R12, RZ, RZ, -R8 ;  /* 0x000000ffff0c7224 */ /* 0x000fe400078e0a08 */
[----:B------:R-:W-:Y:S01]  /*1060*/  @!P1 IMAD.MOV R17, RZ, RZ, -R17 ;  /* 0x000000ffff119224 */ /* 0x000fe200078e0a11 */
[C---:B------:R-:W-:Y:S01]  /*1070*/  ISETP.GT.U32.AND P1, PT, R2.reuse, R23, PT ;  /* 0x000000170200720c */ /* 0x040fe20003f24070 */
[----:B------:R-:W-:Y:S02]  /*1080*/  IMAD R29, R2, R12, R29 ;  /* 0x0000000c021d7224 */ /* 0x000fe400078e021d */
[----:B------:R-:W-:Y:S02]  /*1090*/  IMAD.MOV.U32 R8, RZ, RZ, RZ ;  /* 0x000000ffff087224 */ /* 0x000fe400078e00ff */
[----:B------:R-:W-:-:S04]  /*10a0*/  IMAD.HI.U32 R7, R0, R19, RZ ;  /* 0x0000001300077227 */ /* 0x000fc800078e00ff */
[----:B------:R-:W-:Y:S02]  /*10b0*/  @!P6 IMAD.IADD R25, R25, 0x1, -R2 ;  /* 0x000000011919e824 */ /* 0x000fe400078e0a02 */
[----:B------:R-:W-:Y:S01]  /*10c0*/  @!P3 IMAD.MOV R13, RZ, RZ, -R13 ;  /* 0x000000ffff0db224 */ /* 0x000fe200078e0a0d */
[----:B------:R-:W-:Y:S01]  /*10d0*/  ISETP.GE.AND P3, PT, R14, RZ, PT ;  /* 0x000000ff0e00720c */ /* 0x000fe20003f66270 */
[----:B------:R-:W-:Y:S01]  /*10e0*/  IMAD.HI.U32 R10, R0, R27, RZ ;  /* 0x0000001b000a7227 */ /* 0x000fe200078e00ff */
[----:B------:R-:W-:-:S03]  /*10f0*/  ISETP.GT.U32.AND P6, PT, R2, R25, PT ;  /* 0x000000190200720c */ /* 0x000fc60003fc4070 */
[----:B------:R-:W-:Y:S01]  /*1100*/  @!P5 IMAD.MOV R21, RZ, RZ, -R21 ;  /* 0x000000ffff15d224 */ /* 0x000fe200078e0a15 */
[----:B------:R-:W-:Y:S01]  /*1110*/  ISETP.GT.U32.AND P5, PT, R2, R29, PT ;  /* 0x0000001d0200720c */ /* 0x000fe20003fa4070 */
[----:B------:R-:W-:Y:S01]  /*1120*/  IMAD.HI.U32 R14, R9, R33, R8 ;  /* 0x00000021090e7227 */ /* 0x000fe200078e0008 */
[----:B------:R-:W-:-:S03]  /*1130*/  IABS R33, R3 ;  /* 0x0000000300217213 */ /* 0x000fc60000000000 */
[----:B------:R-:W-:Y:S02]  /*1140*/  IMAD.MOV R7, RZ, RZ, -R7 ;  /* 0x000000ffff077224 */ /* 0x000fe400078e0a07 */
[----:B------:R-:W-:-:S04]  /*1150*/  IMAD.HI.U32 R8, R0, R31, RZ ;  /* 0x0000001f00087227 */ /* 0x000fc800078e00ff */
[----:B------:R-:W-:Y:S02]  /*1160*/  IMAD.MOV R10, RZ, RZ, -R10 ;  /* 0x000000ffff0a7224 */ /* 0x000fe400078e0a0a */
[C---:B------:R-:W-:Y:S02]  /*1170*/  IMAD R7, R2.reuse, R7, R19 ;  /* 0x0000000702077224 */ /* 0x040fe400078e0213 */
[----:B------:R-:W-:Y:S02]  /*1180*/  IMAD.MOV R8, RZ, RZ, -R8 ;  /* 0x000000ffff087224 */ /* 0x000fe400078e0a08 */
[----:B------:R-:W-:Y:S01]  /*1190*/  IMAD R9, R2, R10, R27 ;  /* 0x0000000a02097224 */ /* 0x000fe200078e021b */
[----:B------:R-:W-:Y:S01]  /*11a0*/  IADD3 R10, R16, 0x18, RZ ;  /* 0x00000018100a7810 */ /* 0x000fe20007ffe0ff */
[C---:B------:R-:W-:Y:S01]  /*11b0*/  IMAD R19, R2.reuse, R8, R31 ;  /* 0x0000000802137224 */ /* 0x040fe200078e021f */
[----:B------:R-:W-:Y:S01]  /*11c0*/  LOP3.LUT R16, R3, 0x8, RZ, 0xfc, !PT ;  /* 0x0000000803107812 */ /* 0x000fe200078efcff */
[--C-:B------:R-:W-:Y:S01]  /*11d0*/  @!P1 IMAD.IADD R23, R23, 0x1, -R2.reuse ;  /* 0x0000000117179824 */ /* 0x100fe200078e0a02 */
[C---:B------:R-:W-:Y:S01]  /*11e0*/  ISETP.GT.U32.AND P1, PT, R2.reuse, R7, PT ;  /* 0x000000070200720c */ /* 0x040fe20003f24070 */
[--C-:B------:R-:W-:Y:S01]  /*11f0*/  @!P6 IMAD.IADD R25, R25, 0x1, -R2.reuse ;  /* 0x000000011919e824 */ /* 0x100fe200078e0a02 */
[----:B------:R-:W-:Y:S01]  /*1200*/  IABS R27, R10 ;  /* 0x0000000a001b7213 */ /* 0x000fe20000000000 */
[----:B------:R-:W-:Y:S01]  /*1210*/  @!P5 IMAD.IADD R29, R29, 0x1, -R2 ;  /* 0x000000011d1dd824 */ /* 0x000fe200078e0a02 */
[----:B------:R-:W-:Y:S01]  /*1220*/  ISETP.GT.U32.AND P6, PT, R2, R9, PT ;  /* 0x000000090200720c */ /* 0x000fe20003fc4070 */
[----:B------:R-:W-:Y:S01]  /*1230*/  IMAD.HI.U32 R12, R0, R33, RZ ;  /* 0x00000021000c7227 */ /* 0x000fe200078e00ff */
[----:B------:R-:W-:-:S02]  /*1240*/  ISETP.GT.U32.AND P5, PT, R2, R19, PT ;  /* 0x000000130200720c */ /* 0x000fc40003fa4070 */
[----:B------:R-:W-:Y:S01]  /*1250*/  IABS R31, R16 ;  /* 0x00000010001f7213 */ /* 0x000fe20000000000 */
[----:B------:R-:W-:-:S04]  /*1260*/  IMAD.HI.U32 R8, R0, R27, RZ ;  /* 0x0000001b00087227 */ /* 0x000fc800078e00ff */
[----:B------:R-:W-:Y:S02]  /*1270*/  IMAD.MOV R8, RZ, RZ, -R8 ;  /* 0x000000ffff087224 */ /* 0x000fe400078e0a08 */
[--C-:B------:R-:W-:Y:S02]  /*1280*/  @!P1 IMAD.IADD R7, R7, 0x1, -R2.reuse ;  /* 0x0000000107079824 */ /* 0x100fe400078e0a02 */
[----:B------:R-:W-:Y:S01]  /*1290*/  IMAD R27, R2, R8, R27 ;  /* 0x00000008021b7224 */ /* 0x000fe200078e021b */
[----:B------:R-:W-:Y:S01]  /*12a0*/  LOP3.LUT R8, R124, 0x7, RZ, 0xc0, !PT ;  /* 0x000000077c087812 */ /* 0x000fe200078ec0ff */
[--C-:B------:R-:W-:Y:S01]  /*12b0*/  @!P6 IMAD.IADD R9, R9, 0x1, -R2.reuse ;  /* 0x000000010909e824 */ /* 0x100fe200078e0a02 */
[C---:B------:R-:W-:Y:S01]  /*12c0*/  ISETP.GT.U32.AND P6, PT, R2.reuse, R29, PT ;  /* 0x0000001d0200720c */ /* 0x040fe20003fc4070 */
[----:B------:R-:W-:Y:S01]  /*12d0*/  @!P5 IMAD.IADD R19, R19, 0x1, -R2 ;  /* 0x000000011313d824 */ /* 0x000fe200078e0a02 */
[----:B------:R-:W-:Y:S01]  /*12e0*/  ISETP.GT.U32.AND P5, PT, R2, R7, PT ;  /* 0x000000070200720c */ /* 0x000fe20003fa4070 */
[----:B------:R-:W-:Y:S01]  /*12f0*/  IMAD.HI.U32 R0, R0, R31, RZ ;  /* 0x0000001f00007227 */ /* 0x000fe200078e00ff */
[----:B------:R-:W-:-:S03]  /*1300*/  ISETP.GT.U32.AND P1, PT, R2, R27, PT ;  /* 0x0000001b0200720c */ /* 0x000fc60003f24070 */
[----:B------:R-:W-:Y:S01]  /*1310*/  @!P4 IMAD.MOV R23, RZ, RZ, -R23 ;  /* 0x000000ffff17c224 */ /* 0x000fe200078e0a17 */
[C---:B------:R-:W-:Y:S01]  /*1320*/  ISETP.GT.U32.AND P4, PT, R2.reuse, R9, PT ;  /* 0x000000090200720c */ /* 0x040fe20003f84070 */
[----:B------:R-:W-:Y:S02]  /*1330*/  IMAD.MOV R0, RZ, RZ, -R0 ;  /* 0x000000ffff007224 */ /* 0x000fe400078e0a00 */
[----:B------:R-:W-:Y:S02]  /*1340*/  IMAD.MOV R12, RZ, RZ, -R12 ;  /* 0x000000ffff0c7224 */ /* 0x000fe400078e0a0c */
[C---:B------:R-:W-:Y:S01]  /*1350*/  IMAD R31, R2.reuse, R0, R31 ;  /* 0x00000000021f7224 */ /* 0x040fe200078e021f */
[----:B------:R-:W-:Y:S01]  /*1360*/  LOP3.LUT R0, R35, 0x10, RZ, 0xc0, !PT ;  /* 0x0000001023007812 */ /* 0x000fe200078ec0ff */
[C---:B------:R-:W-:Y:S02]  /*1370*/  IMAD R33, R2.reuse, R12, R33 ;  /* 0x0000000c02217224 */ /* 0x040fe400078e0221 */
[----:B------:R-:W-:Y:S01]  /*1380*/  @!P3 IMAD.MOV R25, RZ, RZ, -R25 ;  /* 0x000000ffff19b224 */ /* 0x000fe200078e0a19 */
[----:B------:R-:W-:Y:S01]  /*1390*/  ISETP.GT.U32.AND P3, PT, R2, R19, PT ;  /* 0x000000130200720c */ /* 0x000fe20003f64070 */
[----:B------:R-:W-:Y:S01]  /*13a0*/  IMAD.HI.U32 R14, R14, R41, RZ ;  /* 0x000000290e0e7227 */ /* 0x000fe200078e00ff */
[----:B------:R-:W-:-:S02]  /*13b0*/  LOP3.LUT R37, R0, 0x20, R37, 0xf8, !PT ;  /* 0x0000002000257812 */ /* 0x000fc400078ef825 */
[----:B------:R-:W-:Y:S01]  /*13c0*/  LOP3.LUT R0, R124, 0xc0, RZ, 0xc0, !PT ;  /* 0x000000c07c007812 */ /* 0x000fe200078ec0ff */
[--C-:B------:R-:W-:Y:S01]  /*13d0*/  @!P5 IMAD.IADD R7, R7, 0x1, -R2.reuse ;  /* 0x000000010707d824 */ /* 0x100fe200078e0a02 */
[C---:B------:R-:W-:Y:S01]  /*13e0*/  ISETP.GT.U32.AND P5, PT, R2.reuse, R31, PT ;  /* 0x0000001f0200720c */ /* 0x040fe20003fa4070 */
[----:B------:R-:W-:Y:S01]  /*13f0*/  @!P1 IMAD.IADD R27, R27, 0x1, -R2 ;  /* 0x000000011b1b9824 */ /* 0x000fe200078e0a02 */
[----:B------:R-:W-:Y:S01]  /*1400*/  SHF.R.U32.HI R0, RZ, 0x2, R0 ;  /* 0x00000002ff007819 */ /* 0x000fe20000011600 */
[----:B------:R-:W-:Y:S01]  /*1410*/  @!P6 IMAD.IADD R29, R29, 0x1, -R2 ;  /* 0x000000011d1de824 */ /* 0x000fe200078e0a02 */
[C---:B------:R-:W-:Y:S01]  /*1420*/  ISETP.GT.U32.AND P6, PT, R2.reuse, R33, PT ;  /* 0x000000210200720c */ /* 0x040fe20003fc4070 */
[----:B------:R-:W-:Y:S01]  /*1430*/  IMAD.MOV R14, RZ, RZ, -R14 ;  /* 0x000000ffff0e7224 */ /* 0x000fe200078e0a0e */
[----:B------:R-:W-:Y:S01]  /*1440*/  ISETP.GT.U32.AND P1, PT, R2, R27, PT ;  /* 0x0000001b0200720c */ /* 0x000fe20003f24070 */
[--C-:B------:R-:W-:Y:S01]  /*1450*/  @!P4 IMAD.IADD R9, R9, 0x1, -R2.reuse ;  /* 0x000000010909c824 */ /* 0x100fe200078e0a02 */
[----:B------:R-:W-:Y:S01]  /*1460*/  ISETP.GE.AND P4, PT, R20, RZ, PT ;  /* 0x000000ff1400720c */ /* 0x000fe20003f86270 */
[----:B------:R-:W-:Y:S01]  /*1470*/  IMAD R41, R4, R14, R41 ;  /* 0x0000000e04297224 */ /* 0x000fe200078e0229 */
[----:B------:R-:W-:Y:S01]  /*1480*/  LOP3.LUT R0, R0, 0x1fe, R35, 0x78, !PT ;  /* 0x000001fe00007812 */ /* 0x000fe200078e7823 */
[--C-:B------:R-:W-:Y:S01]  /*1490*/  @!P3 IMAD.IADD R19, R19, 0x1, -R2.reuse ;  /* 0x000000011313b824 */ /* 0x100fe200078e0a02 */
[----:B------:R-:W-:Y:S01]  /*14a0*/  CS2R R34, SRZ ;  /* 0x0000000000227805 */ /* 0x000fe2000001ff00 */
[--C-:B------:R-:W-:Y:S01]  /*14b0*/  @!P5 IMAD.IADD R31, R31, 0x1, -R2.reuse ;  /* 0x000000011f1fd824 */ /* 0x100fe200078e0a02 */
[----:B------:R-:W-:Y:S01]  /*14c0*/  ISETP.GT.U32.AND P3, PT, R4, R41, PT ;  /* 0x000000290400720c */ /* 0x000fe20003f64070 */
[----:B------:R-:W-:Y:S01]  /*14d0*/  @!P0 IMAD.MOV R9, RZ, RZ, -R9 ;  /* 0x000000ffff098224 */ /* 0x000fe200078e0a09 */
[----:B------:R-:W-:Y:S01]  /*14e0*/  ISETP.NE.AND P0, PT, RZ, c[0x0][0x178], PT ;  /* 0x00005e00ff007a0c */ /* 0x000fe20003f05270 */
[--C-:B------:R-:W-:Y:S01]  /*14f0*/  @!P6 IMAD.IADD R33, R33, 0x1, -R2.reuse ;  /* 0x000000012121e824 */ /* 0x100fe200078e0a02 */
[----:B------:R-:W-:Y:S01]  /*1500*/  ISETP.GE.AND P6, PT, R10, RZ, PT ;  /* 0x000000ff0a00720c */ /* 0x000fe20003fc6270 */
[----:B------:R-:W-:Y:S01]  /*1510*/  @!P1 IMAD.IADD R27, R27, 0x1, -R2 ;  /* 0x000000011b1b9824 */ /* 0x000fe200078e0a02 */
[----:B------:R-:W-:Y:S01]  /*1520*/  ISETP.GE.AND P1, PT, R18, RZ, PT ;  /* 0x000000ff1200720c */ /* 0x000fe20003f26270 */
[----:B------:R-:W-:Y:S01]  /*1530*/  @!P4 IMAD.MOV R29, RZ, RZ, -R29 ;  /* 0x000000ffff1dc224 */ /* 0x000fe200078e0a1d */
[C---:B------:R-:W-:Y:S01]  /*1540*/  ISETP.GT.U32.AND P4, PT, R2.reuse, R31, PT ;  /* 0x0000001f0200720c */ /* 0x040fe20003f84070 */
[----:B------:R-:W-:Y:S01]  /*1550*/  @!P2 IMAD.MOV R7, RZ, RZ, -R7 ;  /* 0x000000ffff07a224 */ /* 0x000fe200078e0a07 */
[----:B------:R-:W-:Y:S01]  /*1560*/  ISETP.GT.U32.AND P5, PT, R2, R33, PT ;  /* 0x000000210200720c */ /* 0x000fe20003fa4070 */
[C---:B------:R-:W-:Y:S01]  /*1570*/  IMAD R10, R8.reuse, 0x40, R39 ;  /* 0x00000040080a7824 */ /* 0x040fe200078e0227 */
[----:B------:R-:W-:Y:S01]  /*1580*/  ISETP.NE.AND P2, PT, RZ, c[0x0][0x17c], PT ;  /* 0x00005f00ff007a0c */ /* 0x000fe20003f45270 */
[----:B------:R-:W-:Y:S01]  /*1590*/  @!P3 IMAD.IADD R41, R41, 0x1, -R4 ;  /* 0x000000012929b824 */ /* 0x000fe200078e0a04 */
[----:B------:R-:W-:Y:S01]  /*15a0*/  CS2R R38, SRZ ;  /* 0x0000000000267805 */ /* 0x000fe2000001ff00 */
[----:B------:R-:W-:Y:S01]  /*15b0*/  IMAD R8, R8, 0x90, RZ ;  /* 0x0000009008087824 */ /* 0x000fe200078e02ff */
[----:B------:R-:W-:Y:S01]  /*15c0*/  LOP3.LUT R115, R0, 0x40, RZ, 0x3c, !PT ;  /* 0x0000004000737812 */ /* 0x000fe200078e3cff */
[----:B------:R-:W-:Y:S01]  /*15d0*/  @!P6 IMAD.MOV R27, RZ, RZ, -R27 ;  /* 0x000000ffff1be224 */ /* 0x000fe200078e0a1b */
[----:B------:R-:W-:Y:S01]  /*15e0*/  ISETP.GT.U32.AND P3, PT, R4, R41, PT ;  /* 0x000000290400720c */ /* 0x000fe20003f64070 */
[----:B------:R-:W-:Y:S01]  /*15f0*/  @!P1 IMAD.MOV R19, RZ, RZ, -R19 ;  /* 0x000000ffff139224 */ /* 0x000fe200078e0a13 */
[----:B------:R-:W-:Y:S01]  /*1600*/  ISETP.GE.AND P1, PT, R104, RZ, PT ;  /* 0x000000ff6800720c */ /* 0x000fe20003f26270 */
[--C-:B------:R-:W-:Y:S01]  /*1610*/  @!P4 IMAD.IADD R31, R31, 0x1, -R2.reuse ;  /* 0x000000011f1fc824 */ /* 0x100fe200078e0a02 */
[----:B------:R-:W-:Y:S01]  /*1620*/  ISETP.GE.AND P4, PT, R16, RZ, PT ;  /* 0x000000ff1000720c */ /* 0x000fe20003f86270 */
[----:B------:R-:W-:Y:S01]  /*1630*/  @!P5 IMAD.IADD R33, R33, 0x1, -R2 ;  /* 0x000000012121d824 */ /* 0x000fe200078e0a02 */
[----:B------:R-:W-:Y:S01]  /*1640*/  ISETP.GE.AND P5, PT, R3, RZ, PT ;  /* 0x000000ff0300720c */ /* 0x000fe20003fa6270 */
[----:B------:R-:W-:Y:S01]  /*1650*/  IMAD.IADD R97, R97, 0x1, R10 ;  /* 0x0000000161617824 */ /* 0x000fe200078e020a */
[----:B------:R-:W-:-:S02]  /*1660*/  LOP3.LUT R2, RZ, c[0x0][0x17c], RZ, 0x33, !PT ;  /* 0x00005f00ff027a12 */ /* 0x000fc400078e33ff */
[----:B------:R-:W-:Y:S02]  /*1670*/  LOP3.LUT R8, R8, R37, RZ, 0x3c, !PT ;  /* 0x0000002508087212 */ /* 0x000fe400078e3cff */
[C---:B------:R-:W-:Y:S01]  /*1680*/  SEL R7, R2.reuse, R7, !P2 ;  /* 0x0000000702077207 */ /* 0x040fe20005000000 */
[----:B------:R-:W-:Y:S01]  /*1690*/  @!P3 IMAD.IADD R41, R41, 0x1, -R4 ;  /* 0x000000012929b824 */ /* 0x000fe200078e0a04 */
[C---:B------:R-:W-:Y:S01]  /*16a0*/  SEL R5, R2.reuse, R5, !P2 ;  /* 0x0000000502057207 */ /* 0x040fe20005000000 */
[----:B------:R-:W-:Y:S01]  /*16b0*/  CS2R R36, SRZ ;  /* 0x0000000000247805 */ /* 0x000fe2000001ff00 */
[C---:B------:R-:W-:Y:S01]  /*16c0*/  SEL R6, R2.reuse, R6, !P2 ;  /* 0x0000000602067207 */ /* 0x040fe20005000000 */
[----:B------:R-:W-:Y:S01]  /*16d0*/  @!P4 IMAD.MOV R31, RZ, RZ, -R31 ;  /* 0x000000ffff1fc224 */ /* 0x000fe200078e0a1f */
[C---:B------:R-:W-:Y:S01]  /*16e0*/  SEL R11, R2.reuse, R11, !P2 ;  /* 0x0000000b020b7207 */ /* 0x040fe20005000000 */
[----:B------:R-:W-:Y:S01]  /*16f0*/  @!P5 IMAD.MOV R33, RZ, RZ, -R33 ;  /* 0x000000ffff21d224 */ /* 0x000fe200078e0a21 */
[C---:B------:R-:W-:Y:S01]  /*1700*/  SEL R9, R2.reuse, R9, !P2 ;  /* 0x0000000902097207 */ /* 0x040fe20005000000 */
[----:B------:R-:W-:Y:S01]  /*1710*/  @!P1 IMAD.MOV R41, RZ, RZ, -R41 ;  /* 0x000000ffff299224 */ /* 0x000fe200078e0a29 */
[----:B------:R-:W-:Y:S01]  /*1720*/  @!P0 LOP3.LUT R41, RZ, c[0x0][0x178], RZ, 0x33, !PT ;  /* 0x00005e00ff298a12 */ /* 0x000fe200078e33ff */
[----:B------:R-:W-:Y:S01]  /*1730*/  IMAD R7, R7, c[0x0][0x190], RZ ;  /* 0x0000640007077a24 */ /* 0x000fe200078e02ff */
[C---:B------:R-:W-:Y:S01]  /*1740*/  SEL R13, R2.reuse, R13, !P2 ;  /* 0x0000000d020d7207 */ /* 0x040fe20005000000 */
[----:B------:R-:W-:Y:S01]  /*1750*/  IMAD R5, R5, c[0x0][0x190], RZ ;  /* 0x0000640005057a24 */ /* 0x000fe200078e02ff */
[C---:B------:R-:W-:Y:S01]  /*1760*/  SEL R15, R2.reuse, R15, !P2 ;  /* 0x0000000f020f7207 */ /* 0x040fe20005000000 */
[----:B------:R-:W-:Y:S01]  /*1770*/  IMAD R41, R41, c[0x0][0x184], RZ ;  /* 0x0000610029297a24 */ /* 0x000fe200078e02ff */
[----:B------:R-:W-:Y:S01]  /*1780*/  SEL R17, R2, R17, !P2 ;  /* 0x0000001102117207 */ /* 0x000fe20005000000 */
[----:B------:R-:W-:Y:S01]  /*1790*/  IMAD R6, R6, c[0x0][0x190], RZ ;  /* 0x0000640006067a24 */ /* 0x000fe200078e02ff */
[C---:B------:R-:W-:Y:S01]  /*17a0*/  SEL R19, R2.reuse, R19, !P2 ;  /* 0x0000001302137207 */ /* 0x040fe20005000000 */
        /* <DEDUP_REMOVED lines=13> */
[----:B------:R-:W-:Y:S01]  /*1880*/  SEL R2, R2, R33, !P2 ;  /* 0x0000002102027207 */ /* 0x000fe20005000000 */
[----:B------:R-:W-:Y:S01]  /*1890*/  IMAD R29, R29, c[0x0][0x190], RZ ;  /* 0x000064001d1d7a24 */ /* 0x000fe200078e02ff */
[----:B------:R-:W-:Y:S01]  /*18a0*/  LEA R95, P3, R7, c[0x0][0x168], 0x1 ;  /* 0x00005a00075f7a11 */ /* 0x000fe200078608ff */
[----:B------:R-:W-:Y:S01]  /*18b0*/  IMAD R25, R25, c[0x0][0x190], RZ ;  /* 0x0000640019197a24 */ /* 0x000fe200078e02ff */
[----:B------:R-:W-:Y:S01]  /*18c0*/  LEA R93, P4, R5, c[0x0][0x168], 0x1 ;  /* 0x00005a00055d7a11 */ /* 0x000fe200078808ff */
[----:B------:R-:W-:Y:S01]  /*18d0*/  IMAD R30, R2, c[0x0][0x190], RZ ;  /* 0x00006400021e7a24 */ /* 0x000fe200078e02ff */
[----:B------:R-:W-:Y:S01]  /*18e0*/  LEA R2, P2, R41, c[0x0][0x160], 0x1 ;  /* 0x0000580029027a11 */ /* 0x000fe200078408ff */
[----:B------:R-:W-:Y:S01]  /*18f0*/  IMAD R27, R27, c[0x0][0x190], RZ ;  /* 0x000064001b1b7a24 */ /* 0x000fe200078e02ff */
[----:B------:R-:W-:Y:S01]  /*1900*/  LOP3.LUT R99, R8, 0x400, R107, 0xf8, !PT ;  /* 0x0000040008637812 */ /* 0x000fe200078ef86b */
[----:B------:R-:W-:Y:S01]  /*1910*/  IMAD R8, R21, c[0x0][0x190], RZ ;  /* 0x0000640015087a24 */ /* 0x000fe200078e02ff */
[----:B------:R-:W-:Y:S01]  /*1920*/  LEA.HI.X.SX32 R3, R41, c[0x0][0x164], 0x1, P2 ;  /* 0x0000590029037a11 */ /* 0x000fe200010f0eff */
[----:B------:R-:W-:Y:S01]  /*1930*/  IMAD R31, R31, c[0x0][0x190], RZ ;  /* 0x000064001f1f7a24 */ /* 0x000fe200078e02ff */
[----:B------:R-:W-:Y:S01]  /*1940*/  LEA R47, P2, R15, c[0x0][0x168], 0x1 ;  /* 0x00005a000f2f7a11 */ /* 0x000fe200078408ff */
[----:B------:R-:W-:Y:S01]  /*1950*/  CS2R R32, SRZ ;  /* 0x0000000000207805 */ /* 0x000fe2000001ff00 */
[----:B------:R-:W-:-:S02]  /*1960*/  LEA.HI.X.SX32 R94, R7, c[0x0][0x16c], 0x1, P3 ;  /* 0x00005b00075e7a11 */ /* 0x000fc400018f0eff */
[----:B------:R-:W-:Y:S02]  /*1970*/  LEA.HI.X.SX32 R92, R5, c[0x0][0x16c], 0x1, P4 ;  /* 0x00005b00055c7a11 */ /* 0x000fe400020f0eff */
[----:B------:R-:W-:Y:S02]  /*1980*/  LEA R91, P5, R6, c[0x0][0x168], 0x1 ;  /* 0x00005a00065b7a11 */ /* 0x000fe400078a08ff */
[----:B------:R-:W-:Y:S02]  /*1990*/  LEA R88, P6, R11, c[0x0][0x168], 0x1 ;  /* 0x00005a000b587a11 */ /* 0x000fe400078c08ff */
[----:B------:R-:W-:Y:S02]  /*19a0*/  LEA R86, P0, R9, c[0x0][0x168], 0x1 ;  /* 0x00005a0009567a11 */ /* 0x000fe400078008ff */
[----:B------:R-:W-:Y:S02]  /*19b0*/  LEA R84, P1, R13, c[0x0][0x168], 0x1 ;  /* 0x00005a000d547a11 */ /* 0x000fe400078208ff */
[----:B------:R-:W-:-:S02]  /*19c0*/  LEA R22, P3, R4, c[0x0][0x168], 0x1 ;  /* 0x00005a0004167a11 */ /* 0x000fc400078608ff */
[----:B------:R-:W-:Y:S02]  /*19d0*/  LEA R20, P4, R19, c[0x0][0x168], 0x1 ;  /* 0x00005a0013147a11 */ /* 0x000fe400078808ff */
[----:B------:R-:W-:Y:S02]  /*19e0*/  LEA.HI.X.SX32 R49, R15, c[0x0][0x16c], 0x1, P2 ;  /* 0x00005b000f317a11 */ /* 0x000fe400010f0eff */
[----:B------:R-:W-:Y:S02]  /*19f0*/  LEA.HI.X.SX32 R90, R6, c[0x0][0x16c], 0x1, P5 ;  /* 0x00005b00065a7a11 */ /* 0x000fe400028f0eff */
[----:B------:R-:W-:Y:S02]  /*1a00*/  LEA.HI.X.SX32 R89, R11, c[0x0][0x16c], 0x1, P6 ;  /* 0x00005b000b597a11 */ /* 0x000fe400030f0eff */
[----:B------:R-:W-:Y:S02]  /*1a10*/  LEA.HI.X.SX32 R87, R9, c[0x0][0x16c], 0x1, P0 ;  /* 0x00005b0009577a11 */ /* 0x000fe400000f0eff */
[----:B------:R-:W-:-:S02]  /*1a20*/  LEA.HI.X.SX32 R85, R13, c[0x0][0x16c], 0x1, P1 ;  /* 0x00005b000d557a11 */ /* 0x000fc400008f0eff */
[----:B------:R-:W-:Y:S02]  /*1a30*/  LEA R12, P2, R29, c[0x0][0x168], 0x1 ;  /* 0x00005a001d0c7a11 */ /* 0x000fe400078408ff */
[----:B------:R-:W-:Y:S02]  /*1a40*/  LEA.HI.X.SX32 R23, R4, c[0x0][0x16c], 0x1, P3 ;  /* 0x00005b0004177a11 */ /* 0x000fe400018f0eff */
[----:B------:R-:W-:Y:S02]  /*1a50*/  LEA.HI.X.SX32 R21, R19, c[0x0][0x16c], 0x1, P4 ;  /* 0x00005b0013157a11 */ /* 0x000fe400020f0eff */
[----:B------:R-:W-:Y:S02]  /*1a60*/  LEA R18, P5, R8, c[0x0][0x168], 0x1 ;  /* 0x00005a0008127a11 */ /* 0x000fe400078a08ff */
[----:B------:R-:W-:Y:S02]  /*1a70*/  LEA R44, P6, R50, c[0x0][0x168], 0x1 ;  /* 0x00005a00322c7a11 */ /* 0x000fe400078c08ff */
[----:B------:R-:W-:-:S02]  /*1a80*/  LEA R16, P0, R25, c[0x0][0x168], 0x1 ;  /* 0x00005a0019107a11 */ /* 0x000fc400078008ff */
[----:B------:R-:W-:Y:S02]  /*1a90*/  LEA R17, P1, R27, c[0x0][0x168], 0x1 ;  /* 0x00005a001b117a11 */ /* 0x000fe400078208ff */
[----:B------:R-:W-:Y:S02]  /*1aa0*/  LEA R15, P3, R31, c[0x0][0x168], 0x1 ;  /* 0x00005a001f0f7a11 */ /* 0x000fe400078608ff */
[----:B------:R-:W-:Y:S02]  /*1ab0*/  LEA R14, P4, R30, c[0x0][0x168], 0x1 ;  /* 0x00005a001e0e7a11 */ /* 0x000fe400078808ff */
[----:B------:R-:W-:Y:S02]  /*1ac0*/  LEA.HI.X.SX32 R13, R29, c[0x0][0x16c], 0x1, P2 ;  /* 0x00005b001d0d7a11 */ /* 0x000fe400010f0eff */
[----:B------:R-:W-:Y:S02]  /*1ad0*/  LOP3.LUT R100, R99, 0x40, RZ, 0x3c, !PT ;  /* 0x0000004063647812 */ /* 0x000fe400078e3cff */
[----:B------:R-:W-:-:S02]  /*1ae0*/  LEA.HI.X.SX32 R19, R8, c[0x0][0x16c], 0x1, P5 ;  /* 0x00005b0008137a11 */ /* 0x000fc400028f0eff */
[----:B------:R-:W-:Y:S02]  /*1af0*/  LEA.HI.X.SX32 R50, R50, c[0x0][0x16c], 0x1, P6 ;  /* 0x00005b0032327a11 */ /* 0x000fe400030f0eff */
[----:B------:R-:W-:Y:S02]  /*1b00*/  LEA.HI.X.SX32 R40, R25, c[0x0][0x16c], 0x1, P0 ;  /* 0x00005b0019287a11 */ /* 0x000fe400000f0eff */
[----:B------:R-:W-:Y:S02]  /*1b10*/  LEA.HI.X.SX32 R41, R27, c[0x0][0x16c], 0x1, P1 ;  /* 0x00005b001b297a11 */ /* 0x000fe400008f0eff */
[----:B------:R-:W-:Y:S02]  /*1b20*/  LEA.HI.X.SX32 R29, R31, c[0x0][0x16c], 0x1, P3 ;  /* 0x00005b001f1d7a11 */ /* 0x000fe400018f0eff */
[----:B------:R-:W-:Y:S02]  /*1b30*/  LEA.HI.X.SX32 R30, R30, c[0x0][0x16c], 0x1, P4 ;  /* 0x00005b001e1e7a11 */ /* 0x000fe400020f0eff */
.L_x_2:
[----:B------:R-:W-:Y:S01]  /*1b40*/  ISETP.GE.AND P0, PT, R101, UR4, PT ;  /* 0x0000000465007c0c */ /* 0x000fe2000bf06270 */
[----:B------:R-:W-:Y:S01]  /*1b50*/  IMAD.WIDE R4, R123, 0x2, R2 ;  /* 0x000000027b047825 */ /* 0x000fe200078e0202 */
[----:B------:R-:W-:-:S02]  /*1b60*/  PRMT R48, RZ, 0x7610, R48 ;  /* 0x00007610ff307816 */ /* 0x000fc40000000030 */
[----:B------:R-:W-:-:S09]  /*1b70*/  ISETP.GE.AND P1, PT, R113, UR4, PT ;  /* 0x0000000471007c0c */ /* 0x000fd2000bf26270 */
[----:B------:R0:W2:Y:S01]  /*1b80*/  @!P0 LDG.E.U16 R48, [R4.64] ;  /* 0x0000000604308981 */ /* 0x0000a2000c1e1500 */
[----:B------:R-:W-:Y:S02]  /*1b90*/  ISETP.GE.AND P0, PT, R111, UR4, PT ;  /* 0x000000046f007c0c */ /* 0x000fe4000bf06270 */
[----:B------:R-:W-:Y:S02]  /*1ba0*/  PRMT R46, RZ, 0x7610, R46 ;  /* 0x00007610ff2e7816 */ /* 0x000fe4000000002e */
[----:B------:R-:W-:Y:S01]  /*1bb0*/  PRMT R45, RZ, 0x7610, R45 ;  /* 0x00007610ff2d7816 */ /* 0x000fe2000000002d */
[----:B0-----:R-:W-:-:S05]  /*1bc0*/  IMAD.WIDE R4, R117, 0x2, R2 ;  /* 0x0000000275047825 */ /* 0x001fca00078e0202 */
[----:B------:R0:W3:Y:S02]  /*1bd0*/  @!P1 LDG.E.U16 R46, [R4.64] ;  /* 0x00000006042e9981 */ /* 0x0000e4000c1e1500 */
[----:B0-----:R-:W-:-:S05]  /*1be0*/  IMAD.WIDE R4, R119, 0x2, R2 ;  /* 0x0000000277047825 */ /* 0x001fca00078e0202 */
[----:B------:R0:W4:Y:S01]  /*1bf0*/  @!P0 LDG.E.U16 R45, [R4.64] ;  /* 0x00000006042d8981 */ /* 0x000122000c1e1500 */
[----:B------:R-:W-:Y:S02]  /*1c00*/  ISETP.GE.AND P0, PT, R114, UR4, PT ;  /* 0x0000000472007c0c */ /* 0x000fe4000bf06270 */
[----:B------:R-:W-:Y:S01]  /*1c10*/  PRMT R24, RZ, 0x7610, R24 ;  /* 0x00007610ff187816 */ /* 0x000fe20000000018 */
[----:B0-----:R-:W-:Y:S01]  /*1c20*/  IMAD.WIDE R4, R116, 0x2, R2 ;  /* 0x0000000274047825 */ /* 0x001fe200078e0202 */
[----:B------:R-:W-:Y:S02]  /*1c30*/  ISETP.GE.AND P1, PT, R110, UR4, PT ;  /* 0x000000046e007c0c */ /* 0x000fe4000bf26270 */
[----:B------:R-:W-:-:S07]  /*1c40*/  ISETP.GE.AND P2, PT, R109, UR4, PT ;  /* 0x000000046d007c0c */ /* 0x000fce000bf46270 */
[----:B------:R0:W5:Y:S01]  /*1c50*/  @!P0 LDG.E.U16 R24, [R4.64] ;  /* 0x0000000604188981 */ /* 0x000162000c1e1500 */
[----:B------:R-:W-:Y:S01]  /*1c60*/  ISETP.GE.AND P0, PT, R112, UR4, PT ;  /* 0x0000000470007c0c */ /* 0x000fe2000bf06270 */
[----:B------:R-:W-:Y:S01]  /*1c70*/  IMAD.WIDE R6, R120, 0x2, R2 ;  /* 0x0000000278067825 */ /* 0x000fe200078e0202 */
[----:B------:R-:W-:Y:S02]  /*1c80*/  ISETP.GE.AND P3, PT, R108, UR4, PT ;  /* 0x000000046c007c0c */ /* 0x000fe4000bf66270 */
[----:B------:R-:W-:Y:S01]  /*1c90*/  PRMT R25, RZ, 0x7610, R25 ;  /* 0x00007610ff197816 */ /* 0x000fe20000000019 */
[----:B------:R-:W-:Y:S01]  /*1ca0*/  IMAD.WIDE R8, R121, 0x2, R2 ;  /* 0x0000000279087825 */ /* 0x000fe200078e0202 */
[----:B------:R-:W-:Y:S02]  /*1cb0*/  PRMT R26, RZ, 0x7610, R26 ;  /* 0x00007610ff1a7816 */ /* 0x000fe4000000001a */
[----:B------:R-:W-:Y:S01]  /*1cc0*/  PRMT R27, RZ, 0x7610, R27 ;  /* 0x00007610ff1b7816 */ /* 0x000fe2000000001b */
[----:B0-----:R-:W-:Y:S01]  /*1cd0*/  IMAD.WIDE R4, R118, 0x2, R2 ;  /* 0x0000000276047825 */ /* 0x001fe200078e0202 */
[----:B------:R-:W-:-:S02]  /*1ce0*/  PRMT R28, RZ, 0x7610, R28 ;  /* 0x00007610ff1c7816 */ /* 0x000fc4000000001c */
[----:B------:R0:W5:Y:S01]  /*1cf0*/  @!P1 LDG.E.U16 R26, [R6.64] ;  /* 0x00000006061a9981 */ /* 0x000162000c1e1500 */
[----:B------:R-:W-:-:S03]  /*1d00*/  IMAD.WIDE R10, R122, 0x2, R2 ;  /* 0x000000027a0a7825 */ /* 0x000fc600078e0202 */
[----:B------:R1:W5:Y:S04]  /*1d10*/  @!P0 LDG.E.U16 R25, [R4.64] ;  /* 0x0000000604198981 */ /* 0x000368000c1e1500 */
[----:B------:R0:W5:Y:S04]  /*1d20*/  @!P2 LDG.E.U16 R27, [R8.64] ;  /* 0x00000006081ba981 */ /* 0x000168000c1e1500 */
[----:B------:R1:W5:Y:S04]  /*1d30*/  @!P3 LDG.E.U16 R28, [R10.64] ;  /* 0x000000060a1cb981 */ /* 0x000368000c1e1500 */
[----:B------:R-:W-:Y:S01]  /*1d40*/  BAR.SYNC.DEFER_BLOCKING 0x0 ;  /* 0x0000000000007b1d */ /* 0x000fe20000010000 */
[----:B------:R-:W-:Y:S01]  /*1d50*/  ISETP.GE.AND P0, PT, R125, UR4, PT ;  /* 0x000000047d007c0c */ /* 0x000fe2000bf06270 */
[----:B0-----:R-:W-:-:S02]  /*1d60*/  IMAD.MOV.U32 R6, RZ, RZ, R15 ;  /* 0x000000ffff067224 */ /* 0x001fc400078e000f */
[----:B------:R-:W-:Y:S02]  /*1d70*/  IMAD.MOV.U32 R7, RZ, RZ, R29 ;  /* 0x000000ffff077224 */ /* 0x000fe400078e001d */
[----:B------:R-:W-:Y:S02]  /*1d80*/  IMAD.MOV.U32 R8, RZ, RZ, R14 ;  /* 0x000000ffff087224 */ /* 0x000fe400078e000e */
[--C-:B------:R-:W-:Y:S01]  /*1d90*/  IMAD.MOV.U32 R9, RZ, RZ, R30.reuse ;  /* 0x000000ffff097224 */ /* 0x100fe200078e001e */
[----:B------:R-:W-:Y:S01]  /*1da0*/  PRMT R30, RZ, 0x7610, R30 ;  /* 0x00007610ff1e7816 */ /* 0x000fe2000000001e */
[----:B-1----:R-:W-:Y:S02]  /*1db0*/  IMAD.MOV.U32 R4, RZ, RZ, R12 ;  /* 0x000000ffff047224 */ /* 0x002fe400078e000c */
[----:B------:R-:W-:Y:S01]  /*1dc0*/  IMAD.MOV.U32 R5, RZ, RZ, R13 ;  /* 0x000000ffff057224 */ /* 0x000fe200078e000d */
[----:B------:R-:W-:Y:S01]  /*1dd0*/  PRMT R29, RZ, 0x7610, R29 ;  /* 0x00007610ff1d7816 */ /* 0x000fe2000000001d */
[----:B------:R-:W-:Y:S01]  /*1de0*/  IMAD.WIDE R12, R102, 0x2, R6 ;  /* 0x00000002660c7825 */ /* 0x000fe200078e0206 */
[----:B------:R-:W-:-:S03]  /*1df0*/  PRMT R31, RZ, 0x7610, R31 ;  /* 0x00007610ff1f7816 */ /* 0x000fc6000000001f */
[----:B------:R-:W-:-:S04]  /*1e00*/  IMAD.WIDE R10, R102, 0x2, R8 ;  /* 0x00000002660a7825 */ /* 0x000fc800078e0208 */
[----:B------:R-:W-:Y:S01]  /*1e10*/  IMAD.WIDE R14, R102, 0x2, R4 ;  /* 0x00000002660e7825 */ /* 0x000fe200078e0204 */
[----:B------:R0:W5:Y:S04]  /*1e20*/  @!P0 LDG.E.U16 R30, [R12.64] ;  /* 0x000000060c1e8981 */ /* 0x000168000c1e1500 */
[----:B------:R1:W5:Y:S04]  /*1e30*/  @!P0 LDG.E.U16 R29, [R10.64] ;  /* 0x000000060a1d8981 */ /* 0x000368000c1e1500 */
[----:B------:R1:W5:Y:S01]  /*1e40*/  @!P0 LDG.E.U16 R31, [R14.64] ;  /* 0x000000060e1f8981 */ /* 0x000362000c1e1500 */
[----:B0-----:R-:W-:-:S02]  /*1e50*/  IMAD.MOV.U32 R12, RZ, RZ, R17 ;  /* 0x000000ffff0c7224 */ /* 0x001fc400078e0011 */
[----:B------:R-:W-:Y:S02]  /*1e60*/  IMAD.MOV.U32 R13, RZ, RZ, R41 ;  /* 0x000000ffff0d7224 */ /* 0x000fe400078e0029 */
[--C-:B-1----:R-:W-:Y:S01]  /*1e70*/  IMAD.MOV.U32 R11, RZ, RZ, R40.reuse ;  /* 0x000000ffff0b7224 */ /* 0x102fe200078e0028 */
[----:B------:R-:W-:Y:S01]  /*1e80*/  PRMT R40, RZ, 0x7610, R40 ;  /* 0x00007610ff287816 */ /* 0x000fe20000000028 */
[----:B------:R-:W-:Y:S02]  /*1e90*/  IMAD.MOV.U32 R10, RZ, RZ, R16 ;  /* 0x000000ffff0a7224 */ /* 0x000fe400078e0010 */
[----:B------:R-:W-:Y:S01]  /*1ea0*/  IMAD.WIDE R14, R102, 0x2, R12 ;  /* 0x00000002660e7825 */ /* 0x000fe200078e020c */
[----:B------:R-:W-:-:S03]  /*1eb0*/  PRMT R41, RZ, 0x7610, R41 ;  /* 0x00007610ff297816 */ /* 0x000fc60000000029 */
[----:B------:R-:W-:Y:S01]  /*1ec0*/  IMAD.WIDE R16, R102, 0x2, R10 ;  /* 0x0000000266107825 */ /* 0x000fe200078e020a */
[----:B------:R0:W5:Y:S04]  /*1ed0*/  @!P0 LDG.E.U16 R40, [R14.64] ;  /* 0x000000060e288981 */ /* 0x000168000c1e1500 */
[----:B------:R1:W5:Y:S01]  /*1ee0*/  @!P0 LDG.E.U16 R41, [R16.64] ;  /* 0x0000000610298981 */ /* 0x000362000c1e1500 */
[----:B0-----:R-:W-:Y:S02]  /*1ef0*/  IMAD.MOV.U32 R14, RZ, RZ, R44 ;  /* 0x000000ffff0e7224 */ /* 0x001fe400078e002c */
[----:B------:R-:W-:Y:S01]  /*1f00*/  IMAD.MOV.U32 R15, RZ, RZ, R50 ;  /* 0x000000ffff0f7224 */ /* 0x000fe200078e0032 */
[----:B------:R-:W-:-:S03]  /*1f10*/  PRMT R44, RZ, 0x7610, R44 ;  /* 0x00007610ff2c7816 */ /* 0x000fc6000000002c */
[----:B-1----:R-:W-:Y:S01]  /*1f20*/  IMAD.WIDE R16, R102, 0x2, R14 ;  /* 0x0000000266107825 */ /* 0x002fe200078e020e */
[----:B------:R-:W-:-:S04]  /*1f30*/  PRMT R50, RZ, 0x7610, R50 ;  /* 0x00007610ff327816 */ /* 0x000fc80000000032 */
[----:B------:R0:W5:Y:S02]  /*1f40*/  @!P0 LDG.E.U16 R44, [R16.64] ;  /* 0x00000006102c8981 */ /* 0x000164000c1e1500 */
[----:B0-----:R-:W-:Y:S02]  /*1f50*/  IMAD.MOV.U32 R16, RZ, RZ, R18 ;  /* 0x000000ffff107224 */ /* 0x001fe400078e0012 */
[----:B------:R-:W-:-:S04]  /*1f60*/  IMAD.MOV.U32 R17, RZ, RZ, R19 ;  /* 0x000000ffff117224 */ /* 0x000fc800078e0013 */
[----:B------:R-:W-:Y:S01]  /*1f70*/  IMAD.WIDE R18, R102, 0x2, R16 ;  /* 0x0000000266127825 */ /* 0x000fe200078e0210 */
        /* <DEDUP_REMOVED lines=9> */
[----:B------:R-:W-:-:S05]  /*2010*/  IMAD.WIDE R22, R102, 0x2, R20 ;  /* 0x0000000266167825 */ /* 0x000fca00078e0214 */
[----:B------:R0:W5:Y:S02]  /*2020*/  @!P0 LDG.E.U16 R52, [R22.64] ;  /* 0x0000000616348981 */ /* 0x000164000c1e1500 */
[----:B0-----:R-:W-:Y:S02]  /*2030*/  IMAD.MOV.U32 R22, RZ, RZ, R47 ;  /* 0x000000ffff167224 */ /* 0x001fe400078e002f */
[----:B------:R-:W-:Y:S01]  /*2040*/  IMAD.MOV.U32 R23, RZ, RZ, R49 ;  /* 0x000000ffff177224 */ /* 0x000fe200078e0031 */
[----:B------:R-:W-:-:S03]  /*2050*/  PRMT R47, RZ, 0x7610, R47 ;  /* 0x00007610ff2f7816 */ /* 0x000fc6000000002f */
[----:B------:R-:W-:Y:S01]  /*2060*/  IMAD.WIDE R42, R102, 0x2, R22 ;  /* 0x00000002662a7825 */ /* 0x000fe200078e0216 */
[----:B------:R-:W-:-:S04]  /*2070*/  PRMT R49, RZ, 0x7610, R49 ;  /* 0x00007610ff317816 */ /* 0x000fc80000000031 */
[----:B------:R0:W5:Y:S01]  /*2080*/  @!P0 LDG.E.U16 R47, [R42.64] ;  /* 0x000000062a2f8981 */ /* 0x000162000c1e1500 */
[----:B------:R-:W-:Y:S02]  /*2090*/  PRMT R53, RZ, 0x7610, R53 ;  /* 0x00007610ff357816 */ /* 0x000fe40000000035 */
[----:B------:R-:W-:Y:S01]  /*20a0*/  LOP3.LUT R91, R91, R90, RZ, 0x3c, !PT ;  /* 0x0000005a5b5b7212 */ /* 0x000fe200078e3cff */
[----:B0-----:R-:W-:-:S03]  /*20b0*/  IMAD.WIDE R42, R102, 0x2, R84 ;  /* 0x00000002662a7825 */ /* 0x001fc600078e0254 */
[----:B------:R-:W-:Y:S02]  /*20c0*/  LOP3.LUT R90, R91, R90, RZ, 0x3c, !PT ;  /* 0x0000005a5b5a7212 */ /* 0x000fe400078e3cff */
[----:B------:R0:W5:Y:S01]  /*20d0*/  @!P0 LDG.E.U16 R49, [R42.64] ;  /* 0x000000062a318981 */ /* 0x000162000c1e1500 */
[----:B------:R-:W-:Y:S02]  /*20e0*/  PRMT R54, RZ, 0x7610, R54 ;  /* 0x00007610ff367816 */ /* 0x000fe40000000036 */
[----:B------:R-:W-:Y:S01]  /*20f0*/  LOP3.LUT R93, R93, R92, RZ, 0x3c, !PT ;  /* 0x0000005c5d5d7212 */ /* 0x000fe200078e3cff */
[----:B0-----:R-:W-:Y:S01]  /*2100*/  IMAD.WIDE R42, R102, 0x2, R86 ;  /* 0x00000002662a7825 */ /* 0x001fe200078e0256 */
[----:B------:R-:W-:-:S04]  /*2110*/  LOP3.LUT R91, R91, R90, RZ, 0x3c, !PT ;  /* 0x0000005a5b5b7212 */ /* 0x000fc800078e3cff */
[----:B------:R0:W5:Y:S01]  /*2120*/  @!P0 LDG.E.U16 R53, [R42.64] ;  /* 0x000000062a358981 */ /* 0x000162000c1e1500 */
[----:B------:R-:W-:Y:S02]  /*2130*/  LOP3.LUT R92, R93, R92, RZ, 0x3c, !PT ;  /* 0x0000005c5d5c7212 */ /* 0x000fe400078e3cff */
[----:B------:R-:W-:Y:S01]  /*2140*/  LOP3.LUT R95, R95, R94, RZ, 0x3c, !PT ;  /* 0x0000005e5f5f7212 */ /* 0x000fe200078e3cff */
[----:B0-----:R-:W-:Y:S01]  /*2150*/  IMAD.WIDE R42, R102, 0x2, R88 ;  /* 0x00000002662a7825 */ /* 0x001fe200078e0258 */
[----:B------:R-:W-:-:S04]  /*2160*/  LOP3.LUT R93, R93, R92, RZ, 0x3c, !PT ;  /* 0x0000005c5d5d7212 */ /* 0x000fc800078e3cff */
[----:B------:R0:W5:Y:S01]  /*2170*/  @!P0 LDG.E.U16 R54, [R42.64] ;  /* 0x000000062a368981 */ /* 0x000162000c1e1500 */
[C---:B------:R-:W-:Y:S02]  /*2180*/  LOP3.LUT R94, R95.reuse, R94, RZ, 0x3c, !PT ;  /* 0x0000005e5f5e7212 */ /* 0x040fe400078e3cff */
[----:B------:R-:W-:Y:S01]  /*2190*/  PRMT R81, RZ, 0x7610, R81 ;  /* 0x00007610ff517816 */ /* 0x000fe20000000051 */
[----:B0-----:R-:W-:Y:S01]  /*21a0*/  IMAD.WIDE R42, R102, 0x2, R90 ;  /* 0x00000002662a7825 */ /* 0x001fe200078e025a */
[----:B------:R-:W-:Y:S02]  /*21b0*/  LOP3.LUT R95, R95, R94, RZ, 0x3c, !PT ;  /* 0x0000005e5f5f7212 */ /* 0x000fe400078e3cff */
[----:B------:R-:W-:Y:S01]  /*21c0*/  PRMT R83, RZ, 0x7610, R83 ;  /* 0x00007610ff537816 */ /* 0x000fe20000000053 */
[----:B--2---:R0:W-:Y:S02]  /*21d0*/  STS.U16 [R0+0x2000], R48 ;  /* 0x0020003000007388 */ /* 0x0041e40000000400 */
[----:B0-----:R-:W-:-:S06]  /*21e0*/  PRMT R48, RZ, 0x7610, R48 ;  /* 0x00007610ff307816 */ /* 0x001fcc0000000030 */
[----:B------:R0:W2:Y:S02]  /*21f0*/  @!P0 LDG.E.U16 R48, [R42.64] ;  /* 0x000000062a308981 */ /* 0x0000a4000c1e1500 */
[----:B0-----:R-:W-:-:S05]  /*2200*/  IMAD.WIDE R42, R102, 0x2, R92 ;  /* 0x00000002662a7825 */ /* 0x001fca00078e025c */
[----:B------:R0:W2:Y:S02]  /*2210*/  @!P0 LDG.E.U16 R81, [R42.64] ;  /* 0x000000062a518981 */ /* 0x0000a4000c1e1500 */
[----:B0-----:R-:W-:-:S05]  /*2220*/  IMAD.WIDE R42, R102, 0x2, R94 ;  /* 0x00000002662a7825 */ /* 0x001fca00078e025e */
[----:B------:R-:W2:Y:S04]  /*2230*/  @!P0 LDG.E.U16 R83, [R42.64] ;  /* 0x000000062a538981 */ /* 0x000ea8000c1e1500 */
[----:B---3--:R-:W-:Y:S04]  /*2240*/  STS.U16 [R0+0x2400], R46 ;  /* 0x0024002e00007388 */ /* 0x008fe80000000400 */
[----:B----4-:R-:W-:Y:S04]  /*2250*/  STS.U16 [R0+0x2800], R45 ;  /* 0x0028002d00007388 */ /* 0x010fe80000000400 */
[----:B-----5:R-:W-:Y:S04]  /*2260*/  STS.U16 [R0+0x2c00], R27 ;  /* 0x002c001b00007388 */ /* 0x020fe80000000400 */
[----:B------:R-:W-:Y:S04]  /*2270*/  STS.U16 [R115+0x2200], R24 ;  /* 0x0022001873007388 */ /* 0x000fe80000000400 */
[----:B------:R-:W-:Y:S04]  /*2280*/  STS.U16 [R115+0x2600], R25 ;  /* 0x0026001973007388 */ /* 0x000fe80000000400 */
[----:B------:R-:W-:Y:S04]  /*2290*/  STS.U16 [R115+0x2a00], R26 ;  /* 0x002a001a73007388 */ /* 0x000fe80000000400 */
[----:B------:R-:W-:Y:S04]  /*22a0*/  STS.U16 [R115+0x2e00], R28 ;  /* 0x002e001c73007388 */ /* 0x000fe80000000400 */
[----:B------:R-:W-:Y:S04]  /*22b0*/  STS.U16 [R0+0x200], R30 ;  /* 0x0002001e00007388 */ /* 0x000fe80000000400 */
[----:B------:R-:W-:Y:S04]  /*22c0*/  STS.U16 [R0], R29 ;  /* 0x0000001d00007388 */ /* 0x000fe80000000400 */
[----:B------:R-:W-:Y:S04]  /*22d0*/  STS.U16 [R0+0x400], R31 ;  /* 0x0004001f00007388 */ /* 0x000fe80000000400 */
        /* <DEDUP_REMOVED lines=10> */
[----:B--2---:R-:W-:Y:S04]  /*2380*/  STS.U16 [R0+0x1a00], R48 ;  /* 0x001a003000007388 */ /* 0x004fe80000000400 */
[----:B------:R-:W-:Y:S04]  /*2390*/  STS.U16 [R0+0x1c00], R81 ;  /* 0x001c005100007388 */ /* 0x000fe80000000400 */
[----:B------:R-:W-:Y:S04]  /*23a0*/  STS.U16 [R0+0x1e00], R83 ;  /* 0x001e005300007388 */ /* 0x000fe80000000400 */
[----:B------:R-:W-:Y:S06]  /*23b0*/  BAR.SYNC.DEFER_BLOCKING 0x0 ;  /* 0x0000000000007b1d */ /* 0x000fec0000010000 */
[----:B------:R-:W-:Y:S04]  /*23c0*/  LDSM.16.MT88.4 R52, [R99+0x2000] ;  /* 0x002000006334783b */ /* 0x000fe80000004200 */
[----:B------:R-:W0:Y:S04]  /*23d0*/  LDSM.16.M88.4 R24, [R97] ;  /* 0x000000006118783b */ /* 0x000e280000000200 */
[----:B------:R-:W1:Y:S04]  /*23e0*/  LDSM.16.M88.4 R28, [R97+0x800] ;  /* 0x00080000611c783b */ /* 0x000e680000000200 */
[----:B------:R-:W2:Y:S04]  /*23f0*/  LDSM.16.M88.4 R48, [R97+0x1000] ;  /* 0x001000006130783b */ /* 0x000ea80000000200 */
[----:B------:R-:W3:Y:S04]  /*2400*/  LDSM.16.M88.4 R40, [R97+0x1800] ;  /* 0x001800006128783b */ /* 0x000ee80000000200 */
[----:B------:R-:W4:Y:S04]  /*2410*/  LDSM.16.MT88.4 R44, [R100+0x2000] ;  /* 0x00200000642c783b */ /* 0x000f280000004200 */
[----:B------:R-:W5:Y:S01]  /*2420*/  LDSM.16.MT88.4 R80, [R99+0x2800] ;  /* 0x002800006350783b */ /* 0x000f620000004200 */
[C---:B0-----:R-:W-:Y:S08]  /*2430*/  HMMA.16816.F32.BF16 R68, R52.reuse, R24, R68 ;  /* 0x000000183444723c */ /* 0x041ff00000041844 */
[C---:B-1----:R-:W-:Y:S08]  /*2440*/  HMMA.16816.F32.BF16 R64, R52.reuse, R28, R64 ;  /* 0x0000001c3440723c */ /* 0x042ff00000041840 */
[C---:B--2---:R-:W-:Y:S08]  /*2450*/  HMMA.16816.F32.BF16 R60, R52.reuse, R48, R60 ;  /* 0x00000030343c723c */ /* 0x044ff0000004183c */
[----:B---3--:R-:W-:Y:S01]  /*2460*/  HMMA.16816.F32.BF16 R72, R52, R40, R72 ;  /* 0x000000283448723c */ /* 0x008fe20000041848 */
[----:B------:R-:W0:Y:S07]  /*2470*/  LDSM.16.MT88.4 R52, [R100+0x2800] ;  /* 0x002800006434783b */ /* 0x000e2e0000004200 */
[C---:B----4-:R-:W-:Y:S08]  /*2480*/  HMMA.16816.F32.BF16 R32, R44.reuse, R24, R32 ;  /* 0x000000182c20723c */ /* 0x050ff00000041820 */
[C---:B------:R-:W-:Y:S08]  /*2490*/  HMMA.16816.F32.BF16 R76, R44.reuse, R28, R76 ;  /* 0x0000001c2c4c723c */ /* 0x040ff0000004184c */
[C---:B------:R-:W-:Y:S08]  /*24a0*/  HMMA.16816.F32.BF16 R56, R44.reuse, R48, R56 ;  /* 0x000000302c38723c */ /* 0x040ff00000041838 */
[----:B------:R-:W-:Y:S01]  /*24b0*/  HMMA.16816.F32.BF16 R36, R44, R40, R36 ;  /* 0x000000282c24723c */ /* 0x000fe20000041824 */
[----:B------:R-:W-:-:S04]  /*24c0*/  IADD3 R98, R98, -0x1, RZ ;  /* 0xffffffff62627810 */ /* 0x000fc80007ffe0ff */
[----:B------:R-:W-:Y:S01]  /*24d0*/  ISETP.NE.U32.AND P0, PT, R98, RZ, PT ;  /* 0x000000ff6200720c */ /* 0x000fe20003f05070 */
[----:B------:R-:W-:-:S04]  /*24e0*/  IMAD.WIDE R24, R103, 0x2, R94 ;  /* 0x0000000267187825 */ /* 0x000fc800078e025e */
[----:B------:R-:W-:-:S04]  /*24f0*/  IMAD.WIDE R22, R103, 0x2, R22 ;  /* 0x0000000267167825 */ /* 0x000fc800078e0216 */
[----:B------:R-:W-:-:S04]  /*2500*/  IMAD.WIDE R20, R103, 0x2, R20 ;  /* 0x0000000267147825 */ /* 0x000fc800078e0214 */
[----:B------:R-:W-:Y:S02]  /*2510*/  IMAD.MOV.U32 R48, RZ, RZ, c[0x0][0x188] ;  /* 0x00006200ff307624 */ /* 0x000fe400078e00ff */
[C---:B------:R-:W-:Y:S01]  /*2520*/  IMAD.WIDE R18, R103.reuse, 0x2, R18 ;  /* 0x0000000267127825 */ /* 0x040fe200078e0212 */
[----:B-----5:R-:W-:Y:S03]  /*2530*/  HMMA.16816.F32.BF16 R68, R80, R26, R68 ;  /* 0x0000001a5044723c */ /* 0x020fe60000041844 */
[----:B------:R-:W-:Y:S01]  /*2540*/  IMAD.WIDE R16, R103, 0x2, R16 ;  /* 0x0000000267107825 */ /* 0x000fe200078e0210 */
[----:B------:R-:W-:-:S03]  /*2550*/  UIADD3 UR4, UR4, -0x20, URZ ;  /* 0xffffffe004047890 */ /* 0x000fc6000fffe03f */
[C---:B------:R-:W-:Y:S01]  /*2560*/  IMAD.WIDE R28, R103.reuse, 0x2, R92 ;  /* 0x00000002671c7825 */ /* 0x040fe200078e025c */
[C---:B------:R-:W-:Y:S03]  /*2570*/  HMMA.16816.F32.BF16 R64, R80.reuse, R30, R64 ;  /* 0x0000001e5040723c */ /* 0x040fe60000041840 */
[----:B------:R-:W-:Y:S02]  /*2580*/  IMAD.MOV.U32 R95, RZ, RZ, R24 ;  /* 0x000000ffff5f7224 */ /* 0x000fe400078e0018 */
[----:B------:R-:W-:Y:S02]  /*2590*/  IMAD.MOV.U32 R94, RZ, RZ, R25 ;  /* 0x000000ffff5e7224 */ /* 0x000fe400078e0019 */
[----:B------:R-:W-:Y:S02]  /*25a0*/  IMAD.MOV.U32 R49, RZ, RZ, R23 ;  /* 0x000000ffff317224 */ /* 0x000fe400078e0017 */
[C---:B------:R-:W-:Y:S01]  /*25b0*/  IMAD.WIDE R14, R103.reuse, 0x2, R14 ;  /* 0x00000002670e7825 */ /* 0x040fe200078e020e */
[----:B------:R-:W-:Y:S03]  /*25c0*/  HMMA.16816.F32.BF16 R60, R80, R50, R60 ;  /* 0x00000032503c723c */ /* 0x000fe6000004183c */
[----:B------:R-:W-:-:S04]  /*25d0*/  IMAD.WIDE R12, R103, 0x2, R12 ;  /* 0x00000002670c7825 */ /* 0x000fc800078e020c */
[C---:B------:R-:W-:Y:S01]  /*25e0*/  IMAD.WIDE R24, R103.reuse, 0x2, R90 ;  /* 0x0000000267187825 */ /* 0x040fe200078e025a */
[----:B------:R-:W-:Y:S03]  /*25f0*/  HMMA.16816.F32.BF16 R72, R80, R42, R72 ;  /* 0x0000002a5048723c */ /* 0x000fe60000041848 */
[----:B------:R-:W-:Y:S02]  /*2600*/  IMAD.MOV.U32 R47, RZ, RZ, R22 ;  /* 0x000000ffff2f7224 */ /* 0x000fe400078e0016 */
[----:B------:R-:W-:Y:S02]  /*2610*/  IMAD.MOV.U32 R23, RZ, RZ, R21 ;  /* 0x000000ffff177224 */ /* 0x000fe400078e0015 */
[C---:B------:R-:W-:Y:S01]  /*2620*/  IMAD.WIDE R10, R103.reuse, 0x2, R10 ;  /* 0x00000002670a7825 */ /* 0x040fe200078e020a */
[----:B0-----:R-:W-:Y:S03]  /*2630*/  HMMA.16816.F32.BF16 R32, R52, R26, R32 ;  /* 0x0000001a3420723c */ /* 0x001fe60000041820 */
[----:B------:R-:W-:-:S04]  /*2640*/  IMAD.WIDE R4, R103, 0x2, R4 ;  /* 0x0000000267047825 */ /* 0x000fc800078e0204 */
[----:B------:R-:W-:Y:S01]  /*2650*/  IMAD.SHL.U32 R48, R48, 0x20, RZ ;  /* 0x0000002030307824 */ /* 0x000fe200078e00ff */
[----:B------:R-:W-:Y:S01]  /*2660*/  HMMA.16816.F32.BF16 R76, R52, R30, R76 ;  /* 0x0000001e344c723c */ /* 0x000fe2000004184c */
[----:B------:R-:W-:-:S04]  /*2670*/  IMAD.WIDE R6, R103, 0x2, R6 ;  /* 0x0000000267067825 */ /* 0x000fc800078e0206 */
[----:B------:R-:W-:-:S03]  /*2680*/  IMAD.WIDE R8, R103, 0x2, R8 ;  /* 0x0000000267087825 */ /* 0x000fc600078e0208 */
[C---:B------:R-:W-:Y:S01]  /*2690*/  HMMA.16816.F32.BF16 R56, R52.reuse, R50, R56 ;  /* 0x000000323438723c */ /* 0x040fe20000041838 */
[----:B------:R-:W-:Y:S02]  /*26a0*/  IMAD.MOV.U32 R22, RZ, RZ, R20 ;  /* 0x000000ffff167224 */ /* 0x000fe400078e0014 */
[----:B------:R-:W-:Y:S02]  /*26b0*/  IMAD.MOV.U32 R21, RZ, RZ, R19 ;  /* 0x000000ffff157224 */ /* 0x000fe400078e0013 */
[----:B------:R-:W-:Y:S02]  /*26c0*/  IMAD.MOV.U32 R20, RZ, RZ, R18 ;  /* 0x000000ffff147224 */ /* 0x000fe400078e0012 */
[----:B------:R-:W-:Y:S01]  /*26d0*/  IMAD.MOV.U32 R19, RZ, RZ, R17 ;  /* 0x000000ffff137224 */ /* 0x000fe200078e0011 */
[----:B------:R-:W-:Y:S01]  /*26e0*/  HMMA.16816.F32.BF16 R36, R52, R42, R36 ;  /* 0x0000002a3424723c */ /* 0x000fe20000041824 */
[----:B------:R-:W-:Y:S02]  /*26f0*/  IMAD.MOV.U32 R92, RZ, RZ, R29 ;  /* 0x000000ffff5c7224 */ /* 0x000fe400078e001d */
[----:B------:R-:W-:-:S02]  /*2700*/  IMAD.MOV.U32 R18, RZ, RZ, R16 ;  /* 0x000000ffff127224 */ /* 0x000fc400078e0010 */
[----:B------:R-:W-:Y:S02]  /*2710*/  IMAD.MOV.U32 R44, RZ, RZ, R14 ;  /* 0x000000ffff2c7224 */ /* 0x000fe400078e000e */
[----:B------:R-:W-:Y:S02]  /*2720*/  IMAD.MOV.U32 R50, RZ, RZ, R15 ;  /* 0x000000ffff327224 */ /* 0x000fe400078e000f */
[----:B------:R-:W-:Y:S02]  /*2730*/  IMAD.MOV.U32 R17, RZ, RZ, R12 ;  /* 0x000000ffff117224 */ /* 0x000fe400078e000c */
[----:B------:R-:W-:Y:S02]  /*2740*/  IMAD.MOV.U32 R41, RZ, RZ, R13 ;  /* 0x000000ffff297224 */ /* 0x000fe400078e000d */
[----:B------:R-:W-:Y:S02]  /*2750*/  IMAD.MOV.U32 R93, RZ, RZ, R28 ;  /* 0x000000ffff5d7224 */ /* 0x000fe400078e001c */
[----:B------:R-:W-:-:S04]  /*2760*/  IMAD.WIDE R88, R103, 0x2, R88 ;  /* 0x0000000267587825 */ /* 0x000fc800078e0258 */
[----:B------:R-:W-:-:S04]  /*2770*/  IMAD.WIDE R86, R103, 0x2, R86 ;  /* 0x0000000267567825 */ /* 0x000fc800078e0256 */
[----:B------:R-:W-:Y:S02]  /*2780*/  IMAD.MOV.U32 R91, RZ, RZ, R24 ;  /* 0x000000ffff5b7224 */ /* 0x000fe400078e0018 */
[----:B------:R-:W-:Y:S02]  /*2790*/  IMAD.MOV.U32 R90, RZ, RZ, R25 ;  /* 0x000000ffff5a7224 */ /* 0x000fe400078e0019 */
[----:B------:R-:W-:-:S04]  /*27a0*/  IMAD.WIDE R84, R103, 0x2, R84 ;  /* 0x0000000267547825 */ /* 0x000fc800078e0254 */
[----:B------:R-:W-:Y:S02]  /*27b0*/  IMAD.MOV.U32 R16, RZ, RZ, R10 ;  /* 0x000000ffff107224 */ /* 0x000fe400078e000a */
[----:B------:R-:W-:Y:S02]  /*27c0*/  IMAD.MOV.U32 R40, RZ, RZ, R11 ;  /* 0x000000ffff287224 */ /* 0x000fe400078e000b */
[----:B------:R-:W-:Y:S02]  /*27d0*/  IMAD.MOV.U32 R12, RZ, RZ, R4 ;  /* 0x000000ffff0c7224 */ /* 0x000fe400078e0004 */
[----:B------:R-:W-:Y:S02]  /*27e0*/  IMAD.MOV.U32 R13, RZ, RZ, R5 ;  /* 0x000000ffff0d7224 */ /* 0x000fe400078e0005 */
[----:B------:R-:W-:-:S04]  /*27f0*/  IMAD.WIDE R2, R48, 0x2, R2 ;  /* 0x0000000230027825 */ /* 0x000fc800078e0202 */
[----:B------:R-:W-:Y:S02]  /*2800*/  IMAD.MOV.U32 R15, RZ, RZ, R6 ;  /* 0x000000ffff0f7224 */ /* 0x000fe400078e0006 */
[----:B------:R-:W-:Y:S02]  /*2810*/  IMAD.MOV.U32 R29, RZ, RZ, R7 ;  /* 0x000000ffff1d7224 */ /* 0x000fe400078e0007 */
[----:B------:R-:W-:Y:S02]  /*2820*/  IMAD.MOV.U32 R14, RZ, RZ, R8 ;  /* 0x000000ffff0e7224 */ /* 0x000fe400078e0008 */
[----:B------:R-:W-:Y:S01]  /*2830*/  IMAD.MOV.U32 R30, RZ, RZ, R9 ;  /* 0x000000ffff1e7224 */ /* 0x000fe200078e0009 */
[----:B------:R-:W-:Y:S05]  /*2840*/  @P0 BRA `(.L_x_2) ;  /* 0xfffff2f000000947 */ /* 0x000fea000383ffff */
[----:B------:R-:W-:Y:S02]  /*2850*/  F2FP.BF16.PACK_AB R2, R79, R35 ;  /* 0x000000234f02723e */ /* 0x000fe400000010ff */
[----:B------:R-:W-:Y:S02]  /*2860*/  F2FP.BF16.PACK_AB R4, R67, R71 ;  /* 0x000000474304723e */ /* 0x000fe400000010ff */
[----:B------:R-:W-:-:S02]  /*2870*/  F2FP.BF16.PACK_AB R6, R77, R33 ;  /* 0x000000214d06723e */ /* 0x000fc400000010ff */
[----:B------:R-:W-:Y:S02]  /*2880*/  F2FP.BF16.PACK_AB R8, R65, R69 ;  /* 0x000000454108723e */ /* 0x000fe400000010ff */
[----:B------:R-:W-:Y:S02]  /*2890*/  F2FP.BF16.PACK_AB R3, R39, R59 ;  /* 0x0000003b2703723e */ /* 0x000fe400000010ff */
[----:B------:R-:W-:Y:S02]  /*28a0*/  F2FP.BF16.PACK_AB R35, R38, R58 ;  /* 0x0000003a2623723e */ /* 0x000fe400000010ff */
        /* <DEDUP_REMOVED lines=10> */
.L_x_1:
[C---:B------:R-:W-:Y:S01]  /*2950*/  IMAD.SHL.U32 R10, R124.reuse, 0x4, RZ ;  /* 0x000000047c0a7824 */ /* 0x040fe200078e00ff */
[----:B------:R-:W-:Y:S01]  /*2960*/  SHF.R.S32.HI R12, RZ, 0x4, R124 ;  /* 0x00000004ff0c7819 */ /* 0x000fe2000001147c */
[----:B------:R-:W-:Y:S01]  /*2970*/  BAR.SYNC.DEFER_BLOCKING 0x0 ;  /* 0x0000000000007b1d */ /* 0x000fe20000010000 */
[----:B------:R-:W-:Y:S01]  /*2980*/  IMAD.SHL.U32 R0, R124, 0x20, RZ ;  /* 0x000000207c007824 */ /* 0x000fe200078e00ff */
[----:B------:R-:W-:Y:S01]  /*2990*/  LOP3.LUT R105, R105, 0x30, RZ, 0xc0, !PT ;  /* 0x0000003069697812 */ /* 0x000fe200078ec0ff */
[----:B------:R-:W-:Y:S01]  /*29a0*/  IMAD R20, R104, c[0x0][0x194], RZ ;  /* 0x0000650068147a24 */ /* 0x000fe200078e02ff */
[----:B------:R-:W-:Y:S02]  /*29b0*/  LOP3.LUT R11, R10, 0x38, RZ, 0xc0, !PT ;  /* 0x000000380a0b7812 */ /* 0x000fe400078ec0ff */
[----:B------:R-:W-:Y:S02]  /*29c0*/  SGXT R10, R12, 0x1 ;  /* 0x000000010c0a781a */ /* 0x000fe40000000200 */
[----:B------:R-:W-:-:S02]  /*29d0*/  LOP3.LUT R11, R11, 0xc00, R0, 0xf8, !PT ;  /* 0x00000c000b0b7812 */ /* 0x000fc400078ef800 */
[----:B------:R-:W-:Y:S02]  /*29e0*/  LOP3.LUT R10, R10, 0x1040, RZ, 0xc0, !PT ;  /* 0x000010400a0a7812 */ /* 0x000fe400078ec0ff */
[----:B------:R-:W-:Y:S02]  /*29f0*/  LOP3.LUT R0, R124, 0x80, RZ, 0xc0, !PT ;  /* 0x000000807c007812 */ /* 0x000fe400078ec0ff */
[----:B------:R-:W-:Y:S02]  /*2a00*/  LOP3.LUT R10, R10, 0x40, R107, 0x78, !PT ;  /* 0x000000400a0a7812 */ /* 0x000fe400078e786b */
[--C-:B------:R-:W-:Y:S02]  /*2a10*/  SHF.R.S32.HI R12, RZ, 0x2, R124.reuse ;  /* 0x00000002ff0c7819 */ /* 0x100fe4000001147c */
[----:B------:R-:W-:Y:S02]  /*2a20*/  SHF.R.S32.HI R14, RZ, 0x3, R124 ;  /* 0x00000003ff0e7819 */ /* 0x000fe4000001147c */
[----:B------:R-:W-:-:S02]  /*2a30*/  LOP3.LUT R11, R11, R10, RZ, 0xfc, !PT ;  /* 0x0000000a0b0b7212 */ /* 0x000fc400078efcff */
[----:B------:R-:W-:Y:S02]  /*2a40*/  SHF.R.U32.HI R13, RZ, 0x1, R0 ;  /* 0x00000001ff0d7819 */ /* 0x000fe40000011600 */
[----:B------:R-:W-:Y:S02]  /*2a50*/  SGXT R0, R12, 0x1 ;  /* 0x000000010c00781a */ /* 0x000fe40000000200 */
[----:B------:R-:W-:Y:S02]  /*2a60*/  LOP3.LUT R105, R105, 0x380, R106, 0xf8, !PT ;  /* 0x0000038069697812 */ /* 0x000fe400078ef86a */
[----:B------:R-:W-:Y:S02]  /*2a70*/  SGXT R12, R14, 0x1 ;  /* 0x000000010e0c781a */ /* 0x000fe40000000200 */
[----:B------:R-:W-:Y:S02]  /*2a80*/  LOP3.LUT R124, R11, 0x80, R124, 0xf8, !PT ;  /* 0x000000800b7c7812 */ /* 0x000fe400078ef87c */
[----:B------:R-:W-:-:S02]  /*2a90*/  LOP3.LUT R105, R105, 0x2008, R12, 0xf8, !PT ;  /* 0x0000200869697812 */ /* 0x000fc400078ef80c */
[----:B------:R-:W-:Y:S01]  /*2aa0*/  LOP3.LUT R12, R124, 0x8, RZ, 0x3c, !PT ;  /* 0x000000087c0c7812 */ /* 0x000fe200078e3cff */
[----:B------:R-:W-:Y:S01]  /*2ab0*/  STS.64 [R124], R64 ;  /* 0x000000407c007388 */ /* 0x000fe20000000a00 */
[----:B------:R-:W-:Y:S02]  /*2ac0*/  LOP3.LUT R0, R13, 0x1040, R0, 0x78, !PT ;  /* 0x000010400d007812 */ /* 0x000fe400078e7800 */
[----:B------:R-:W-:Y:S01]  /*2ad0*/  LOP3.LUT R10, R96, R101, RZ, 0xfc, !PT ;  /* 0x00000065600a7212 */ /* 0x000fe200078efcff */
[----:B------:R-:W-:Y:S01]  /*2ae0*/  STS.64 [R124+0x200], R8 ;  /* 0x000200087c007388 */ /* 0x000fe20000000a00 */
[----:B------:R-:W-:Y:S02]  /*2af0*/  LOP3.LUT R105, R105, R0, RZ, 0xfc, !PT ;  /* 0x0000000069697212 */ /* 0x000fe400078efcff */
[----:B------:R-:W-:Y:S01]  /*2b00*/  ISETP.GE.AND P0, PT, R104, c[0x0][0x178], PT ;  /* 0x00005e0068007a0c */ /* 0x000fe20003f06270 */
[----:B------:R-:W-:Y:S01]  /*2b10*/  STS.64 [R124+0x100], R32 ;  /* 0x000100207c007388 */ /* 0x000fe20000000a00 */
[----:B------:R-:W-:Y:S01]  /*2b20*/  LOP3.LUT R55, R105, 0x8, RZ, 0x3c, !PT ;  /* 0x0000000869377812 */ /* 0x000fe200078e3cff */
[----:B------:R-:W-:Y:S01]  /*2b30*/  IMAD R52, R10, c[0x0][0x198], RZ ;  /* 0x000066000a347a24 */ /* 0x000fe200078e02ff */
[----:B------:R-:W-:Y:S01]  /*2b40*/  LEA R21, P1, R20, c[0x0][0x170], 0x1 ;  /* 0x00005c0014157a11 */ /* 0x000fe200078208ff */
[----:B------:R-:W-:Y:S01]  /*2b50*/  STS.64 [R124+0x300], R6 ;  /* 0x000300067c007388 */ /* 0x000fe20000000a00 */
[----:B------:R-:W-:-:S02]  /*2b60*/  ISETP.LT.AND P2, PT, R10, c[0x0][0x17c], !P0 ;  /* 0x00005f000a007a0c */ /* 0x000fc40004741270 */
[----:B------:R-:W-:Y:S01]  /*2b70*/  LEA.HI.X.SX32 R20, R20, c[0x0][0x174], 0x1, P1 ;  /* 0x00005d0014147a11 */ /* 0x000fe200008f0eff */
[----:B------:R-:W-:Y:S01]  /*2b80*/  STS.64 [R12+0x2000], R66 ;  /* 0x002000420c007388 */ /* 0x000fe20000000a00 */
[----:B------:R-:W-:Y:S02]  /*2b90*/  LEA R28, P1, R52, R21, 0x1 ;  /* 0x00000015341c7211 */ /* 0x000fe400078208ff */
[--C-:B------:R-:W-:Y:S01]  /*2ba0*/  LOP3.LUT R10, R96, 0x4, R101.reuse, 0xfe, !PT ;  /* 0x00000004600a7812 */ /* 0x100fe200078efe65 */
[----:B------:R-:W-:Y:S01]  /*2bb0*/  STS.64 [R12+0x2200], R4 ;  /* 0x002200040c007388 */ /* 0x000fe20000000a00 */
[----:B------:R-:W-:Y:S02]  /*2bc0*/  LEA.HI.X.SX32 R29, R52, R20, 0x1, P1 ;  /* 0x00000014341d7211 */ /* 0x000fe400008f0eff */
[----:B------:R-:W-:Y:S01]  /*2bd0*/  LOP3.LUT R11, R96, 0x78, R101, 0xfe, !PT ;  /* 0x00000078600b7812 */ /* 0x000fe200078efe65 */
[----:B------:R-:W-:Y:S01]  /*2be0*/  STS.64 [R12+0x2100], R34 ;  /* 0x002100220c007388 */ /* 0x000fe20000000a00 */
[C---:B------:R-:W-:Y:S01]  /*2bf0*/  IMAD R13, R10.reuse, c[0x0][0x198], RZ ;  /* 0x000066000a0d7a24 */ /* 0x040fe200078e02ff */
[----:B------:R-:W-:-:S02]  /*2c00*/  ISETP.LT.AND P4, PT, R10, c[0x0][0x17c], !P0 ;  /* 0x00005f000a007a0c */ /* 0x000fc40004781270 */
[----:B------:R0:W-:Y:S01]  /*2c10*/  STS.64 [R12+0x2300], R2 ;  /* 0x002300020c007388 */ /* 0x0001e20000000a00 */
[----:B------:R-:W-:Y:S02]  /*2c20*/  ISETP.LT.AND P1, PT, R11, c[0x0][0x17c], !P0 ;  /* 0x00005f000b007a0c */ /* 0x000fe40004721270 */
[C-C-:B------:R-:W-:Y:S01]  /*2c30*/  LOP3.LUT R0, R96.reuse, 0x74, R101.reuse, 0xfe, !PT ;  /* 0x0000007460007812 */ /* 0x140fe200078efe65 */
[----:B------:R-:W-:Y:S01]  /*2c40*/  BAR.SYNC.DEFER_BLOCKING 0x0 ;  /* 0x0000000000007b1d */ /* 0x000fe20000010000 */
[C-C-:B------:R-:W-:Y:S02]  /*2c50*/  LOP3.LUT R38, R96.reuse, 0x70, R101.reuse, 0xfe, !PT ;  /* 0x0000007060267812 */ /* 0x140fe400078efe65 */
[C-C-:B------:R-:W-:Y:S02]  /*2c60*/  LOP3.LUT R19, R96.reuse, 0x6c, R101.reuse, 0xfe, !PT ;  /* 0x0000006c60137812 */ /* 0x140fe400078efe65 */
[C-C-:B------:R-:W-:Y:S02]  /*2c70*/  LOP3.LUT R22, R96.reuse, 0x68, R101.reuse, 0xfe, !PT ;  /* 0x0000006860167812 */ /* 0x140fe400078efe65 */
[----:B------:R-:W-:-:S02]  /*2c80*/  LOP3.LUT R24, R96, 0x64, R101, 0xfe, !PT ;  /* 0x0000006460187812 */ /* 0x000fc400078efe65 */
[C-C-:B0-----:R-:W-:Y:S02]  /*2c90*/  LOP3.LUT R12, R96.reuse, 0xc, R101.reuse, 0xfe, !PT ;  /* 0x0000000c600c7812 */ /* 0x141fe400078efe65 */
[C-C-:B------:R-:W-:Y:S02]  /*2ca0*/  LOP3.LUT R23, R96.reuse, 0x60, R101.reuse, 0xfe, !PT ;  /* 0x0000006060177812 */ /* 0x140fe400078efe65 */
[--C-:B------:R-:W-:Y:S01]  /*2cb0*/  LOP3.LUT R56, R96, 0x5c, R101.reuse, 0xfe, !PT ;  /* 0x0000005c60387812 */ /* 0x100fe200078efe65 */
[----:B------:R-:W-:Y:S01]  /*2cc0*/  IMAD R36, R12, c[0x0][0x198], RZ ;  /* 0x000066000c247a24 */ /* 0x000fe200078e02ff */
[C-C-:B------:R-:W-:Y:S02]  /*2cd0*/  LOP3.LUT R25, R96.reuse, 0x58, R101.reuse, 0xfe, !PT ;  /* 0x0000005860197812 */ /* 0x140fe400078efe65 */
[C-C-:B------:R-:W-:Y:S02]  /*2ce0*/  LOP3.LUT R26, R96.reuse, 0x54, R101.reuse, 0xfe, !PT ;  /* 0x00000054601a7812 */ /* 0x140fe400078efe65 */
[----:B------:R-:W-:-:S02]  /*2cf0*/  LOP3.LUT R39, R96, 0x50, R101, 0xfe, !PT ;  /* 0x0000005060277812 */ /* 0x000fc400078efe65 */
[C-C-:B------:R-:W-:Y:S02]  /*2d00*/  LOP3.LUT R40, R96.reuse, 0x4c, R101.reuse, 0xfe, !PT ;  /* 0x0000004c60287812 */ /* 0x140fe400078efe65 */
[C-C-:B------:R-:W-:Y:S01]  /*2d10*/  LOP3.LUT R41, R96.reuse, 0x48, R101.reuse, 0xfe, !PT ;  /* 0x0000004860297812 */ /* 0x140fe200078efe65 */
[----:B------:R-:W0:Y:S01]  /*2d20*/  LDS.64 R14, [R105] ;  /* 0x00000000690e7984 */ /* 0x000e220000000a00 */
[C-C-:B------:R-:W-:Y:S02]  /*2d30*/  LOP3.LUT R42, R96.reuse, 0x44, R101.reuse, 0xfe, !PT ;  /* 0x00000044602a7812 */ /* 0x140fe400078efe65 */
[C-C-:B------:R-:W-:Y:S01]  /*2d40*/  LOP3.LUT R43, R96.reuse, 0x40, R101.reuse, 0xfe, !PT ;  /* 0x00000040602b7812 */ /* 0x140fe200078efe65 */
[----:B------:R-:W1:Y:S01]  /*2d50*/  LDS.64 R16, [R55] ;  /* 0x0000000037107984 */ /* 0x000e620000000a00 */
[C-C-:B------:R-:W-:Y:S02]  /*2d60*/  LOP3.LUT R44, R96.reuse, 0x3c, R101.reuse, 0xfe, !PT ;  /* 0x0000003c602c7812 */ /* 0x140fe400078efe65 */
[C-C-:B------:R-:W-:Y:S01]  /*2d70*/  LOP3.LUT R45, R96.reuse, 0x38, R101.reuse, 0xfe, !PT ;  /* 0x00000038602d7812 */ /* 0x140fe200078efe65 */
[----:B------:R-:W2:Y:S01]  /*2d80*/  LDS.64 R2, [R105+0x400] ;  /* 0x0004000069027984 */ /* 0x000ea20000000a00 */
[----:B------:R-:W-:-:S02]  /*2d90*/  LOP3.LUT R46, R96, 0x34, R101, 0xfe, !PT ;  /* 0x00000034602e7812 */ /* 0x000fc400078efe65 */
[C-C-:B------:R-:W-:Y:S01]  /*2da0*/  LOP3.LUT R47, R96.reuse, 0x30, R101.reuse, 0xfe, !PT ;  /* 0x00000030602f7812 */ /* 0x140fe200078efe65 */
[----:B------:R-:W3:Y:S01]  /*2db0*/  LDS.64 R4, [R55+0x400] ;  /* 0x0004000037047984 */ /* 0x000ee20000000a00 */
[C-C-:B------:R-:W-:Y:S02]  /*2dc0*/  LOP3.LUT R48, R96.reuse, 0x2c, R101.reuse, 0xfe, !PT ;  /* 0x0000002c60307812 */ /* 0x140fe400078efe65 */
[C-C-:B------:R-:W-:Y:S01]  /*2dd0*/  LOP3.LUT R49, R96.reuse, 0x28, R101.reuse, 0xfe, !PT ;  /* 0x0000002860317812 */ /* 0x140fe200078efe65 */
[----:B------:R-:W4:Y:S01]  /*2de0*/  LDS.64 R6, [R105+0x800] ;  /* 0x0008000069067984 */ /* 0x000f220000000a00 */
[C-C-:B------:R-:W-:Y:S02]  /*2df0*/  LOP3.LUT R50, R96.reuse, 0x24, R101.reuse, 0xfe, !PT ;  /* 0x0000002460327812 */ /* 0x140fe400078efe65 */
[C-C-:B------:R-:W-:Y:S01]  /*2e00*/  LOP3.LUT R51, R96.reuse, 0x20, R101.reuse, 0xfe, !PT ;  /* 0x0000002060337812 */ /* 0x140fe200078efe65 */
[----:B------:R-:W5:Y:S01]  /*2e10*/  LDS.64 R8, [R55+0x800] ;  /* 0x0008000037087984 */ /* 0x000f620000000a00 */
[----:B------:R-:W-:-:S02]  /*2e20*/  LOP3.LUT R18, R96, 0x7c, R101, 0xfe, !PT ;  /* 0x0000007c60127812 */ /* 0x000fc400078efe65 */
[C-C-:B------:R-:W-:Y:S01]  /*2e30*/  LOP3.LUT R27, R96.reuse, 0x1c, R101.reuse, 0xfe, !PT ;  /* 0x0000001c601b7812 */ /* 0x140fe200078efe65 */
[----:B------:R-:W4:Y:S01]  /*2e40*/  LDS.64 R10, [R105+0xc00] ;  /* 0x000c0000690a7984 */ /* 0x000f220000000a00 */
[C-C-:B------:R-:W-:Y:S02]  /*2e50*/  LOP3.LUT R37, R96.reuse, 0x18, R101.reuse, 0xfe, !PT ;  /* 0x0000001860257812 */ /* 0x140fe400078efe65 */
[C-C-:B------:R-:W-:Y:S02]  /*2e60*/  LOP3.LUT R35, R96.reuse, 0x14, R101.reuse, 0xfe, !PT ;  /* 0x0000001460237812 */ /* 0x140fe400078efe65 */
[C-C-:B------:R-:W-:Y:S02]  /*2e70*/  LOP3.LUT R34, R96.reuse, 0x10, R101.reuse, 0xfe, !PT ;  /* 0x0000001060227812 */ /* 0x140fe400078efe65 */
[----:B------:R-:W-:Y:S01]  /*2e80*/  LOP3.LUT R96, R96, 0x8, R101, 0xfe, !PT ;  /* 0x0000000860607812 */ /* 0x000fe200078efe65 */
[----:B------:R-:W-:Y:S02]  /*2e90*/  IMAD R54, R35, c[0x0][0x198], RZ ;  /* 0x0000660023367a24 */ /* 0x000fe400078e02ff */
[----:B------:R-:W-:Y:S01]  /*2ea0*/  IMAD R53, R34, c[0x0][0x198], RZ ;  /* 0x0000660022357a24 */ /* 0x000fe200078e02ff */
[C---:B------:R-:W-:Y:S01]  /*2eb0*/  ISETP.LT.AND P3, PT, R96.reuse, c[0x0][0x17c], !P0 ;  /* 0x00005f0060007a0c */ /* 0x040fe20004761270 */
[----:B------:R-:W-:Y:S01]  /*2ec0*/  IMAD R96, R96, c[0x0][0x198], RZ ;  /* 0x0000660060607a24 */ /* 0x000fe200078e02ff */
[----:B0-----:R0:W-:Y:S01]  /*2ed0*/  @P2 STG.E.U16 [R28.64], R14 ;  /* 0x0000000e1c002986 */ /* 0x0011e2000c101506 */
[----:B------:R-:W-:-:S03]  /*2ee0*/  LEA R30, P2, R13, R21, 0x1 ;  /* 0x000000150d1e7211 */ /* 0x000fc600078408ff */
[-C--:B------:R-:W-:Y:S02]  /*2ef0*/  LEA R32, P6, R96, R21.reuse, 0x1 ;  /* 0x0000001560207211 */ /* 0x080fe400078c08ff */
[-C--:B------:R-:W-:Y:S02]  /*2f00*/  LEA.HI.X.SX32 R31, R13, R20.reuse, 0x1, P2 ;  /* 0x000000140d1f7211 */ /* 0x080fe400010f0eff */
[----:B------:R-:W-:Y:S02]  /*2f10*/  ISETP.LT.AND P2, PT, R12, c[0x0][0x17c], !P0 ;  /* 0x00005f000c007a0c */ /* 0x000fe40004741270 */
[----:B------:R-:W5:Y:S01]  /*2f20*/  LDS.64 R12, [R55+0xc00] ;  /* 0x000c0000370c7984 */ /* 0x000f620000000a00 */
[----:B------:R-:W-:Y:S02]  /*2f30*/  LEA.HI.X.SX32 R33, R96, R20, 0x1, P6 ;  /* 0x0000001460217211 */ /* 0x000fe400030f0eff */
[----:B0-----:R-:W-:Y:S01]  /*2f40*/  LEA R28, P5, R36, R21, 0x1 ;  /* 0x00000015241c7211 */ /* 0x001fe200078a08ff */
[----:B-1----:R0:W-:Y:S01]  /*2f50*/  @P4 STG.E.U16 [R30.64], R16 ;  /* 0x000000101e004986 */ /* 0x0021e2000c101506 */
[----:B------:R-:W-:-:S02]  /*2f60*/  ISETP.LT.AND P4, PT, R34, c[0x0][0x17c], !P0 ;  /* 0x00005f0022007a0c */ /* 0x000fc40004781270 */
[-C--:B------:R-:W-:Y:S01]  /*2f70*/  LEA.HI.X.SX32 R29, R36, R20.reuse, 0x1, P5 ;  /* 0x00000014241d7211 */ /* 0x080fe200028f0eff */
[----:B--2---:R1:W-:Y:S01]  /*2f80*/  @P3 STG.E.U16 [R32.64], R2 ;  /* 0x0000000220003986 */ /* 0x0043e2000c101506 */
[-C--:B------:R-:W-:Y:S02]  /*2f90*/  LEA R34, P6, R53, R21.reuse, 0x1 ;  /* 0x0000001535227211 */ /* 0x080fe400078c08ff */
[CC--:B------:R-:W-:Y:S01]  /*2fa0*/  LEA R36, P5, R54.reuse, R21.reuse, 0x1 ;  /* 0x0000001536247211 */ /* 0x0c0fe200078a08ff */
[----:B---3--:R2:W-:Y:S01]  /*2fb0*/  @P2 STG.E.U16 [R28.64], R4 ;  /* 0x000000041c002986 */ /* 0x0085e2000c101506 */
[----:B------:R-:W-:Y:S02]  /*2fc0*/  ISETP.LT.AND P3, PT, R35, c[0x0][0x17c], !P0 ;  /* 0x00005f0023007a0c */ /* 0x000fe40004761270 */
[-C--:B------:R-:W-:Y:S01]  /*2fd0*/  LEA.HI.X.SX32 R35, R53, R20.reuse, 0x1, P6 ;  /* 0x0000001435237211 */ /* 0x080fe200030f0eff */
[C---:B0-----:R-:W-:Y:S01]  /*2fe0*/  IMAD R31, R37.reuse, c[0x0][0x198], RZ ;  /* 0x00006600251f7a24 */ /* 0x041fe200078e02ff */
[----:B------:R-:W-:Y:S01]  /*2ff0*/  ISETP.LT.AND P2, PT, R37, c[0x0][0x17c], !P0 ;  /* 0x00005f0025007a0c */ /* 0x000fe20004741270 */
[C---:B------:R-:W-:Y:S01]  /*3000*/  IMAD R53, R27.reuse, c[0x0][0x198], RZ ;  /* 0x000066001b357a24 */ /* 0x040fe200078e02ff */
[----:B------:R-:W-:Y:S01]  /*3010*/  LEA.HI.X.SX32 R37, R54, R20, 0x1, P5 ;  /* 0x0000001436257211 */ /* 0x000fe200028f0eff */
[----:B----4-:R-:W-:Y:S01]  /*3020*/  @P4 STG.E.U16 [R34.64], R6 ;  /* 0x0000000622004986 */ /* 0x010fe2000c101506 */
[----:B------:R-:W-:Y:S01]  /*3030*/  ISETP.LT.AND P5, PT, R27, c[0x0][0x17c], !P0 ;  /* 0x00005f001b007a0c */ /* 0x000fe200047a1270 */
[----:B------:R-:W-:Y:S01]  /*3040*/  IMAD.MOV.U32 R27, RZ, RZ, c[0x0][0x198] ;  /* 0x00006600ff1b7624 */ /* 0x000fe200078e00ff */
[----:B------:R-:W-:-:S02]  /*3050*/  LEA R30, P4, R31, R21, 0x1 ;  /* 0x000000151f1e7211 */ /* 0x000fc400078808ff */
[-C--:B-1----:R-:W-:Y:S01]  /*3060*/  LEA R32, P6, R53, R21.reuse, 0x1 ;  /* 0x0000001535207211 */ /* 0x082fe200078c08ff */
[----:B------:R-:W-:Y:S01]  /*3070*/  IMAD R52, R27, 0x20, R52 ;  /* 0x000000201b347824 */ /* 0x000fe200078e0234 */
[-C--:B------:R-:W-:Y:S01]  /*3080*/  LEA.HI.X.SX32 R31, R31, R20.reuse, 0x1, P4 ;  /* 0x000000141f1f7211 */ /* 0x080fe200020f0eff */
[----:B-----5:R0:W-:Y:S01]  /*3090*/  @P3 STG.E.U16 [R36.64], R8 ;  /* 0x0000000824003986 */ /* 0x0201e2000c101506 */
[----:B------:R-:W-:Y:S02]  /*30a0*/  ISETP.LT.AND P4, PT, R51, c[0x0][0x17c], !P0 ;  /* 0x00005f0033007a0c */ /* 0x000fe40004781270 */
[----:B------:R-:W-:Y:S01]  /*30b0*/  LEA.HI.X.SX32 R33, R53, R20, 0x1, P6 ;  /* 0x0000001435217211 */ /* 0x000fe200030f0eff */
[----:B------:R1:W-:Y:S01]  /*30c0*/  @P2 STG.E.U16 [R30.64], R10 ;  /* 0x0000000a1e002986 */ /* 0x0003e2000c101506 */
[----:B--2---:R-:W-:Y:S02]  /*30d0*/  LEA R28, P6, R52, R21, 0x1 ;  /* 0x00000015341c7211 */ /* 0x004fe400078c08ff */
[----:B------:R-:W-:-:S02]  /*30e0*/  ISETP.LT.AND P2, PT, R50, c[0x0][0x17c], !P0 ;  /* 0x00005f0032007a0c */ /* 0x000fc40004741270 */
[-C--:B------:R-:W-:Y:S02]  /*30f0*/  LEA.HI.X.SX32 R29, R52, R20.reuse, 0x1, P6 ;  /* 0x00000014341d7211 */ /* 0x080fe400030f0eff */
[----:B------:R-:W-:Y:S01]  /*3100*/  PRMT R4, R14, 0x7632, R4 ;  /* 0x000076320e047816 */ /* 0x000fe20000000004 */
[----:B0-----:R-:W-:Y:S01]  /*3110*/  IMAD R36, R27, 0x4, R52 ;  /* 0x000000041b247824 */ /* 0x001fe200078e0234 */
[----:B------:R0:W-:Y:S01]  /*3120*/  @P5 STG.E.U16 [R32.64], R12 ;  /* 0x0000000c20005986 */ /* 0x0001e2000c101506 */
[----:B------:R-:W-:Y:S02]  /*3130*/  ISETP.LT.AND P5, PT, R49, c[0x0][0x17c], !P0 ;  /* 0x00005f0031007a0c */ /* 0x000fe400047a1270 */
[C---:B------:R-:W-:Y:S01]  /*3140*/  IMAD R14, R27.reuse, 0x4, R36 ;  /* 0x000000041b0e7824 */ /* 0x040fe200078e0224 */
[----:B------:R-:W-:Y:S01]  /*3150*/  LEA R34, P6, R36, R21, 0x1 ;  /* 0x0000001524227211 */ /* 0x000fe200078c08ff */
[----:B------:R2:W-:Y:S01]  /*3160*/  @P4 STG.E.U16 [R28.64], R4 ;  /* 0x000000041c004986 */ /* 0x0005e2000c101506 */
[----:B------:R-:W-:Y:S01]  /*3170*/  PRMT R6, R2, 0x7632, R6 ;  /* 0x0000763202067816 */ /* 0x000fe20000000006 */
[----:B------:R-:W-:Y:S01]  /*3180*/  IMAD R2, R27, 0x4, R14 ;  /* 0x000000041b027824 */ /* 0x000fe200078e020e */
[----:B------:R-:W-:-:S02]  /*3190*/  LEA.HI.X.SX32 R35, R36, R20, 0x1, P6 ;  /* 0x0000001424237211 */ /* 0x000fc400030f0eff */
[-C--:B-1----:R-:W-:Y:S02]  /*31a0*/  LEA R30, P6, R14, R21.reuse, 0x1 ;  /* 0x000000150e1e7211 */ /* 0x082fe400078c08ff */
[----:B------:R-:W-:Y:S02]  /*31b0*/  PRMT R16, R16, 0x7632, R16 ;  /* 0x0000763210107816 */ /* 0x000fe40000000010 */
[----:B------:R-:W-:Y:S02]  /*31c0*/  ISETP.LT.AND P4, PT, R48, c[0x0][0x17c], !P0 ;  /* 0x00005f0030007a0c */ /* 0x000fe40004781270 */
[----:B------:R-:W-:Y:S01]  /*31d0*/  LEA.HI.X.SX32 R31, R14, R20, 0x1, P6 ;  /* 0x000000140e1f7211 */ /* 0x000fe200030f0eff */
[----:B------:R-:W-:Y:S01]  /*31e0*/  IMAD R14, R27, 0x4, R2 ;  /* 0x000000041b0e7824 */ /* 0x000fe200078e0202 */
[----:B0-----:R-:W-:Y:S01]  /*31f0*/  LEA R32, P6, R2, R21, 0x1 ;  /* 0x0000001502207211 */ /* 0x001fe200078c08ff */
[----:B------:R0:W-:Y:S01]  /*3200*/  @P2 STG.E.U16 [R34.64], R16 ;  /* 0x0000001022002986 */ /* 0x0001e2000c101506 */
[----:B------:R-:W-:-:S02]  /*3210*/  ISETP.LT.AND P2, PT, R47, c[0x0][0x17c], !P0 ;  /* 0x00005f002f007a0c */ /* 0x000fc40004741270 */
[-C--:B------:R-:W-:Y:S01]  /*3220*/  LEA.HI.X.SX32 R33, R2, R20.reuse, 0x1, P6 ;  /* 0x0000001402217211 */ /* 0x080fe200030f0eff */
[----:B------:R1:W-:Y:S01]  /*3230*/  @P5 STG.E.U16 [R30.64], R6 ;  /* 0x000000061e005986 */ /* 0x0003e2000c101506 */
[C---:B------:R-:W-:Y:S01]  /*3240*/  IMAD R2, R27.reuse, 0x4, R14 ;  /* 0x000000041b027824 */ /* 0x040fe200078e020e */
[-C--:B--2---:R-:W-:Y:S02]  /*3250*/  LEA R28, P6, R14, R21.reuse, 0x1 ;  /* 0x000000150e1c7211 */ /* 0x084fe400078c08ff */
[----:B------:R-:W-:Y:S01]  /*3260*/  PRMT R8, R4, 0x7632, R8 ;  /* 0x0000763204087816 */ /* 0x000fe20000000008 */
[----:B------:R-:W-:Y:S01]  /*3270*/  IMAD R4, R27, 0x4, R2 ;  /* 0x000000041b047824 */ /* 0x000fe200078e0202 */
[----:B------:R-:W-:Y:S02]  /*3280*/  ISETP.LT.AND P5, PT, R46, c[0x0][0x17c], !P0 ;  /* 0x00005f002e007a0c */ /* 0x000fe400047a1270 */
[----:B------:R-:W-:Y:S01]  /*3290*/  LEA.HI.X.SX32 R29, R14, R20, 0x1, P6 ;  /* 0x000000140e1d7211 */ /* 0x000fe200030f0eff */
[----:B------:R2:W-:Y:S01]  /*32a0*/  @P4 STG.E.U16 [R32.64], R8 ;  /* 0x0000000820004986 */ /* 0x0005e2000c101506 */
[----:B0-----:R-:W-:-:S02]  /*32b0*/  LEA R34, P6, R2, R21, 0x1 ;  /* 0x0000001502227211 */ /* 0x001fc400078c08ff */
[----:B------:R-:W-:Y:S02]  /*32c0*/  PRMT R14, R6, 0x7632, R14 ;  /* 0x00007632060e7816 */ /* 0x000fe4000000000e */
[----:B------:R-:W-:Y:S02]  /*32d0*/  ISETP.LT.AND P4, PT, R45, c[0x0][0x17c], !P0 ;  /* 0x00005f002d007a0c */ /* 0x000fe40004781270 */
[----:B-1----:R-:W-:Y:S01]  /*32e0*/  PRMT R6, R8, 0x7632, R6 ;  /* 0x0000763208067816 */ /* 0x002fe20000000006 */
[----:B------:R0:W-:Y:S01]  /*32f0*/  @P2 STG.E.U16 [R28.64], R14 ;  /* 0x0000000e1c002986 */ /* 0x0001e2000c101506 */
[----:B------:R-:W-:Y:S01]  /*3300*/  LEA.HI.X.SX32 R35, R2, R20, 0x1, P6 ;  /* 0x0000001402237211 */ /* 0x000fe200030f0eff */
[----:B------:R-:W-:Y:S01]  /*3310*/  IMAD R2, R27, 0x4, R4 ;  /* 0x000000041b027824 */ /* 0x000fe200078e0204 */
[----:B------:R-:W-:Y:S02]  /*3320*/  ISETP.LT.AND P6, PT, R44, c[0x0][0x17c], !P0 ;  /* 0x00005f002c007a0c */ /* 0x000fe400047c1270 */
[----:B------:R-:W-:Y:S01]  /*3330*/  LEA R30, P2, R4, R21, 0x1 ;  /* 0x00000015041e7211 */ /* 0x000fe200078408ff */
[----:B------:R1:W-:Y:S01]  /*3340*/  @P5 STG.E.U16 [R34.64], R6 ;  /* 0x0000000622005986 */ /* 0x0003e2000c101506 */
[----:B------:R-:W-:-:S02]  /*3350*/  PRMT R10, R10, 0x7632, R10 ;  /* 0x000076320a0a7816 */ /* 0x000fc4000000000a */
[-C--:B------:R-:W-:Y:S01]  /*3360*/  LEA.HI.X.SX32 R31, R4, R20.reuse, 0x1, P2 ;  /* 0x00000014041f7211 */ /* 0x080fe200010f0eff */
[----:B------:R-:W-:Y:S01]  /*3370*/  IMAD R4, R27, 0x4, R2 ;  /* 0x000000041b047824 */ /* 0x000fe200078e0202 */
[CC--:B--2---:R-:W-:Y:S02]  /*3380*/  LEA R32, P5, R2.reuse, R21.reuse, 0x1 ;  /* 0x0000001502207211 */ /* 0x0c4fe400078a08ff */
[----:B------:R-:W-:Y:S01]  /*3390*/  ISETP.LT.AND P2, PT, R43, c[0x0][0x17c], !P0 ;  /* 0x00005f002b007a0c */ /* 0x000fe20004741270 */
[----:B------:R2:W-:Y:S01]  /*33a0*/  @P4 STG.E.U16 [R30.64], R10 ;  /* 0x0000000a1e004986 */ /* 0x0005e2000c101506 */
[----:B------:R-:W-:Y:S01]  /*33b0*/  LEA.HI.X.SX32 R33, R2, R20, 0x1, P5 ;  /* 0x0000001402217211 */ /* 0x000fe200028f0eff */
[----:B------:R-:W-:Y:S01]  /*33c0*/  IMAD R2, R27, 0x4, R4 ;  /* 0x000000041b027824 */ /* 0x000fe200078e0204 */
[----:B------:R-:W-:Y:S02]  /*33d0*/  PRMT R16, R12, 0x7632, R16 ;  /* 0x000076320c107816 */ /* 0x000fe40000000010 */
[----:B0-----:R-:W-:-:S02]  /*33e0*/  LEA R28, P4, R4, R21, 0x1 ;  /* 0x00000015041c7211 */ /* 0x001fc400078808ff */
[----:B------:R-:W-:Y:S01]  /*33f0*/  ISETP.LT.AND P5, PT, R42, c[0x0][0x17c], !P0 ;  /* 0x00005f002a007a0c */ /* 0x000fe200047a1270 */
[----:B------:R0:W-:Y:S01]  /*3400*/  @P6 STG.E.U16 [R32.64], R16 ;  /* 0x0000001020006986 */ /* 0x0001e2000c101506 */
[-C--:B------:R-:W-:Y:S01]  /*3410*/  LEA.HI.X.SX32 R29, R4, R20.reuse, 0x1, P4 ;  /* 0x00000014041d7211 */ /* 0x080fe200020f0eff */
[----:B------:R-:W-:Y:S01]  /*3420*/  IMAD R4, R27, 0x4, R2 ;  /* 0x000000041b047824 */ /* 0x000fe200078e0202 */
[CC--:B-1----:R-:W-:Y:S02]  /*3430*/  LEA R34, P6, R2.reuse, R21.reuse, 0x1 ;  /* 0x0000001502227211 */ /* 0x0c2fe400078c08ff */
[----:B------:R-:W-:Y:S01]  /*3440*/  ISETP.LT.AND P4, PT, R41, c[0x0][0x17c], !P0 ;  /* 0x00005f0029007a0c */ /* 0x000fe20004781270 */
[----:B------:R1:W-:Y:S01]  /*3450*/  @P2 STG.E.U16 [R28.64], R15 ;  /* 0x0000000f1c002986 */ /* 0x0003e2000c101506 */
[----:B------:R-:W-:Y:S01]  /*3460*/  LEA.HI.X.SX32 R35, R2, R20, 0x1, P6 ;  /* 0x0000001402237211 */ /* 0x000fe200030f0eff */
[----:B------:R-:W-:Y:S01]  /*3470*/  IMAD R2, R27, 0x4, R4 ;  /* 0x000000041b027824 */ /* 0x000fe200078e0204 */
[----:B--2---:R-:W-:-:S02]  /*3480*/  LEA R30, P2, R4, R21, 0x1 ;  /* 0x00000015041e7211 */ /* 0x004fc400078408ff */
[----:B------:R-:W-:Y:S01]  /*3490*/  ISETP.LT.AND P6, PT, R40, c[0x0][0x17c], !P0 ;  /* 0x00005f0028007a0c */ /* 0x000fe200047c1270 */
[----:B------:R2:W-:Y:S01]  /*34a0*/  @P5 STG.E.U16 [R34.64], R17 ;  /* 0x0000001122005986 */ /* 0x0005e2000c101506 */
[-C--:B------:R-:W-:Y:S01]  /*34b0*/  LEA.HI.X.SX32 R31, R4, R20.reuse, 0x1, P2 ;  /* 0x00000014041f7211 */ /* 0x080fe200010f0eff */
[----:B------:R-:W-:Y:S01]  /*34c0*/  IMAD R4, R27, 0x4, R2 ;  /* 0x000000041b047824 */ /* 0x000fe200078e0202 */
[CC--:B0-----:R-:W-:Y:S02]  /*34d0*/  LEA R32, P5, R2.reuse, R21.reuse, 0x1 ;  /* 0x0000001502207211 */ /* 0x0c1fe400078a08ff */
[----:B------:R-:W-:Y:S01]  /*34e0*/  ISETP.LT.AND P2, PT, R39, c[0x0][0x17c], !P0 ;  /* 0x00005f0027007a0c */ /* 0x000fe20004741270 */
[----:B------:R0:W-:Y:S01]  /*34f0*/  @P4 STG.E.U16 [R30.64], R3 ;  /* 0x000000031e004986 */ /* 0x0001e2000c101506 */
[----:B------:R-:W-:Y:S01]  /*3500*/  LEA.HI.X.SX32 R33, R2, R20, 0x1, P5 ;  /* 0x0000001402217211 */ /* 0x000fe200028f0eff */
[----:B------:R-:W-:Y:S01]  /*3510*/  IMAD R2, R27, 0x4, R4 ;  /* 0x000000041b027824 */ /* 0x000fe200078e0204 */
[----:B-1----:R-:W-:-:S02]  /*3520*/  LEA R28, P4, R4, R21, 0x1 ;  /* 0x00000015041c7211 */ /* 0x002fc400078808ff */
[----:B------:R-:W-:Y:S01]  /*3530*/  ISETP.LT.AND P5, PT, R26, c[0x0][0x17c], !P0 ;  /* 0x00005f001a007a0c */ /* 0x000fe200047a1270 */
[----:B------:R1:W-:Y:S01]  /*3540*/  @P6 STG.E.U16 [R32.64], R5 ;  /* 0x0000000520006986 */ /* 0x0003e2000c101506 */
[-C--:B------:R-:W-:Y:S01]  /*3550*/  LEA.HI.X.SX32 R29, R4, R20.reuse, 0x1, P4 ;  /* 0x00000014041d7211 */ /* 0x080fe200020f0eff */
[----:B------:R-:W-:Y:S01]  /*3560*/  IMAD R4, R27, 0x4, R2 ;  /* 0x000000041b047824 */ /* 0x000fe200078e0202 */
[CC--:B--2---:R-:W-:Y:S02]  /*3570*/  LEA R34, P6, R2.reuse, R21.reuse, 0x1 ;  /* 0x0000001502227211 */ /* 0x0c4fe400078c08ff */
[----:B------:R-:W-:Y:S01]  /*3580*/  ISETP.LT.AND P4, PT, R25, c[0x0][0x17c], !P0 ;  /* 0x00005f0019007a0c */ /* 0x000fe20004781270 */
[----:B------:R2:W-:Y:S01]  /*3590*/  @P2 STG.E.U16 [R28.64], R7 ;  /* 0x000000071c002986 */ /* 0x0005e2000c101506 */
[----:B------:R-:W-:Y:S01]  /*35a0*/  LEA.HI.X.SX32 R35, R2, R20, 0x1, P6 ;  /* 0x0000001402237211 */ /* 0x000fe200030f0eff */
[----:B------:R-:W-:Y:S01]  /*35b0*/  IMAD R2, R27, 0x4, R4 ;  /* 0x000000041b027824 */ /* 0x000fe200078e0204 */
[----:B0-----:R-:W-:-:S02]  /*35c0*/  LEA R30, P2, R4, R21, 0x1 ;  /* 0x00000015041e7211 */ /* 0x001fc400078408ff */
[----:B------:R-:W-:Y:S01]  /*35d0*/  ISETP.LT.AND P6, PT, R56, c[0x0][0x17c], !P0 ;  /* 0x00005f0038007a0c */ /* 0x000fe200047c1270 */
[----:B------:R-:W-:Y:S01]  /*35e0*/  @P5 STG.E.U16 [R34.64], R9 ;  /* 0x0000000922005986 */ /* 0x000fe2000c101506 */
[-C--:B------:R-:W-:Y:S01]  /*35f0*/  LEA.HI.X.SX32 R31, R4, R20.reuse, 0x1, P2 ;  /* 0x00000014041f7211 */ /* 0x080fe200010f0eff */
[C---:B------:R-:W-:Y:S01]  /*3600*/  IMAD R4, R27.reuse, 0x4, R2 ;  /* 0x000000041b047824 */ /* 0x040fe200078e0202 */
[-C--:B-1----:R-:W-:Y:S02]  /*3610*/  LEA R32, P5, R2, R21.reuse, 0x1 ;  /* 0x0000001502207211 */ /* 0x082fe400078a08ff */
[----:B------:R-:W-:Y:S01]  /*3620*/  ISETP.LT.AND P2, PT, R24, c[0x0][0x17c], !P0 ;  /* 0x00005f0018007a0c */ /* 0x000fe20004741270 */
[----:B------:R-:W-:Y:S01]  /*3630*/  @P4 STG.E.U16 [R30.64], R11 ;  /* 0x0000000b1e004986 */ /* 0x000fe2000c101506 */
[----:B------:R-:W-:Y:S01]  /*3640*/  LEA.HI.X.SX32 R33, R2, R20, 0x1, P5 ;  /* 0x0000001402217211 */ /* 0x000fe200028f0eff */
[----:B------:R-:W-:Y:S01]  /*3650*/  IMAD R2, R27, 0x4, R4 ;  /* 0x000000041b027824 */ /* 0x000fe200078e0204 */
[----:B------:R-:W-:-:S02]  /*3660*/  LEA R24, P5, R4, R21, 0x1 ;  /* 0x0000001504187211 */ /* 0x000fc400078a08ff */
[----:B------:R-:W-:Y:S01]  /*3670*/  ISETP.LT.AND P4, PT, R23, c[0x0][0x17c], !P0 ;  /* 0x00005f0017007a0c */ /* 0x000fe20004781270 */
[----:B------:R-:W-:Y:S01]  /*3680*/  @P6 STG.E.U16 [R32.64], R13 ;  /* 0x0000000d20006986 */ /* 0x000fe2000c101506 */
[-C--:B------:R-:W-:Y:S01]  /*3690*/  LEA.HI.X.SX32 R25, R4, R20.reuse, 0x1, P5 ;  /* 0x0000001404197211 */ /* 0x080fe200028f0eff */
[----:B------:R-:W-:Y:S01]  /*36a0*/  IMAD R4, R27, 0x4, R2 ;  /* 0x000000041b047824 */ /* 0x000fe200078e0202 */
[C---:B------:R-:W-:Y:S02]  /*36b0*/  LEA R14, P6, R2.reuse, R21, 0x1 ;  /* 0x00000015020e7211 */ /* 0x040fe400078c08ff */
[----:B------:R-:W-:Y:S02]  /*36c0*/  PRMT R12, R15, 0x7632, R12 ;  /* 0x000076320f0c7816 */ /* 0x000fe4000000000c */
[----:B------:R-:W-:Y:S01]  /*36d0*/  LEA.HI.X.SX32 R15, R2, R20, 0x1, P6 ;  /* 0x00000014020f7211 */ /* 0x000fe200030f0eff */
[----:B------:R-:W-:Y:S01]  /*36e0*/  IMAD R2, R27, 0x4, R4 ;  /* 0x000000041b027824 */ /* 0x000fe200078e0204 */
[----:B--2---:R-:W-:-:S02]  /*36f0*/  PRMT R7, R17, 0x7632, R7 ;  /* 0x0000763211077816 */ /* 0x004fc40000000007 */
[----:B------:R-:W-:Y:S01]  /*3700*/  ISETP.LT.AND P5, PT, R22, c[0x0][0x17c], !P0 ;  /* 0x00005f0016007a0c */ /* 0x000fe200047a1270 */
[C---:B------:R-:W-:Y:S01]  /*3710*/  IMAD R6, R27.reuse, 0x4, R2 ;  /* 0x000000041b067824 */ /* 0x040fe200078e0202 */
[----:B------:R-:W-:Y:S01]  /*3720*/  @P4 STG.E.U16 [R24.64], R12 ;  /* 0x0000000c18004986 */ /* 0x000fe2000c101506 */
[-C--:B------:R-:W-:Y:S02]  /*3730*/  LEA R22, P4, R2, R21.reuse, 0x1 ;  /* 0x0000001502167211 */ /* 0x080fe400078808ff */
[C---:B------:R-:W-:Y:S01]  /*3740*/  IMAD R8, R27.reuse, 0x4, R6 ;  /* 0x000000041b087824 */ /* 0x040fe200078e0206 */
[----:B------:R0:W-:Y:S01]  /*3750*/  @P2 STG.E.U16 [R14.64], R7 ;  /* 0x000000070e002986 */ /* 0x0001e2000c101506 */
[-C--:B------:R-:W-:Y:S02]  /*3760*/  LEA R16, P2, R4, R21.reuse, 0x1 ;  /* 0x0000001504107211 */ /* 0x080fe400078408ff */
[----:B------:R-:W-:Y:S02]  /*3770*/  LEA R28, P6, R6, R21, 0x1 ;  /* 0x00000015061c7211 */ /* 0x000fe400078c08ff */
[-C--:B------:R-:W-:Y:S01]  /*3780*/  LEA.HI.X.SX32 R17, R4, R20.reuse, 0x1, P2 ;  /* 0x0000001404117211 */ /* 0x080fe200010f0eff */
[----:B------:R-:W-:Y:S01]  /*3790*/  IMAD R4, R27, 0x4, R8 ;  /* 0x000000041b047824 */ /* 0x000fe200078e0208 */
[----:B------:R-:W-:-:S02]  /*37a0*/  LEA.HI.X.SX32 R23, R2, R20, 0x1, P4 ;  /* 0x0000001402177211 */ /* 0x000fc400020f0eff */
[----:B------:R-:W-:Y:S01]  /*37b0*/  ISETP.LT.AND P4, PT, R19, c[0x0][0x17c], !P0 ;  /* 0x00005f0013007a0c */ /* 0x000fe20004781270 */
[----:B------:R-:W-:Y:S01]  /*37c0*/  IMAD R27, R27, 0x4, R4 ;  /* 0x000000041b1b7824 */ /* 0x000fe200078e0204 */
[----:B------:R-:W-:Y:S02]  /*37d0*/  ISETP.LT.AND P3, PT, R38, c[0x0][0x17c], !P0 ;  /* 0x00005f0026007a0c */ /* 0x000fe40004761270 */
[-C--:B0-----:R-:W-:Y:S02]  /*37e0*/  LEA R14, P2, R4, R21.reuse, 0x1 ;  /* 0x00000015040e7211 */ /* 0x081fe400078408ff */
[-C--:B------:R-:W-:Y:S02]  /*37f0*/  LEA.HI.X.SX32 R29, R6, R20.reuse, 0x1, P6 ;  /* 0x00000014061d7211 */ /* 0x080fe400030f0eff */
[----:B------:R-:W-:Y:S02]  /*3800*/  LEA.HI.X.SX32 R15, R4, R20, 0x1, P2 ;  /* 0x00000014040f7211 */ /* 0x000fe400010f0eff */
[----:B------:R-:W-:-:S02]  /*3810*/  LEA R24, P6, R8, R21, 0x1 ;  /* 0x0000001508187211 */ /* 0x000fc400078c08ff */
[----:B------:R-:W-:Y:S02]  /*3820*/  ISETP.LT.AND P2, PT, R0, c[0x0][0x17c], !P0 ;  /* 0x00005f0000007a0c */ /* 0x000fe40004741270 */
[----:B------:R-:W-:Y:S02]  /*3830*/  ISETP.LT.AND P0, PT, R18, c[0x0][0x17c], !P0 ;  /* 0x00005f0012007a0c */ /* 0x000fe40004701270 */
[----:B------:R-:W-:Y:S02]  /*3840*/  LEA.HI.X.SX32 R25, R8, R20, 0x1, P6 ;  /* 0x0000001408197211 */ /* 0x000fe400030f0eff */
[----:B------:R-:W-:Y:S02]  /*3850*/  PRMT R8, R3, 0x7632, R8 ;  /* 0x0000763203087816 */ /* 0x000fe40000000008 */
[----:B------:R-:W-:Y:S02]  /*3860*/  PRMT R11, R5, 0x7632, R11 ;  /* 0x00007632050b7816 */ /* 0x000fe4000000000b */
[----:B------:R-:W-:Y:S01]  /*3870*/  PRMT R7, R7, 0x7632, R7 ;  /* 0x0000763207077816 */ /* 0x000fe20000000007 */
[----:B------:R0:W-:Y:S01]  /*3880*/  @P5 STG.E.U16 [R16.64], R8 ;  /* 0x0000000810005986 */ /* 0x0001e2000c101506 */
[----:B------:R-:W-:-:S02]  /*3890*/  PRMT R12, R9, 0x7632, R12 ;  /* 0x00007632090c7816 */ /* 0x000fc4000000000c */
[----:B------:R-:W-:Y:S01]  /*38a0*/  PRMT R0, R11, 0x7632, R0 ;  /* 0x000076320b007816 */ /* 0x000fe20000000000 */
[----:B------:R0:W-:Y:S01]  /*38b0*/  @P4 STG.E.U16 [R22.64], R11 ;  /* 0x0000000b16004986 */ /* 0x0001e2000c101506 */
[----:B------:R-:W-:-:S03]  /*38c0*/  LEA R26, P6, R27, R21, 0x1 ;  /* 0x000000151b1a7211 */ /* 0x000fc600078c08ff */
[----:B------:R0:W-:Y:S01]  /*38d0*/  @P3 STG.E.U16 [R28.64], R7 ;  /* 0x000000071c003986 */ /* 0x0001e2000c101506 */
[----:B------:R-:W-:-:S03]  /*38e0*/  LEA.HI.X.SX32 R27, R27, R20, 0x1, P6 ;  /* 0x000000141b1b7211 */ /* 0x000fc600030f0eff */
[----:B------:R0:W-:Y:S04]  /*38f0*/  @P2 STG.E.U16 [R24.64], R12 ;  /* 0x0000000c18002986 */ /* 0x0001e8000c101506 */
[----:B------:R0:W-:Y:S01]  /*3900*/  @P1 STG.E.U16 [R14.64], R0 ;  /* 0x000000000e001986 */ /* 0x0001e2000c101506 */
[----:B------:R-:W-:Y:S05]  /*3910*/  @!P0 EXIT ;  /* 0x000000000000894d */ /* 0x000fea0003800000 */
[----:B------:R-:W-:-:S05]  /*3920*/  PRMT R13, R13, 0x7632, R13 ;  /* 0x000076320d0d7816 */ /* 0x000fca000000000d */
[----:B------:R-:W-:Y:S01]  /*3930*/  STG.E.U16 [R26.64], R13 ;  /* 0x0000000d1a007986 */ /* 0x000fe2000c101506 */
[----:B------:R-:W-:Y:S05]  /*3940*/  EXIT ;  /* 0x000000000000794d */ /* 0x000fea0003800000 */
.L_x_3:
[----:B------:R-:W-:-:S00]  /*3950*/  BRA `(.L_x_3) ;  /* 0xfffffff000007947 */ /* 0x000fc0000383ffff */
[----:B------:R-:W-:-:S00]  /*3960*/  NOP ;  /* 0x0000000000007918 */ /* 0x000fc00000000000 */
        /* <DEDUP_REMOVED lines=9> */
.L_x_4:


//--------------------- .nv.shared.matmul_kernel  --------------------------
	.section	.nv.shared.matmul_kernel,"aw",@nobits
	.sectionflags	@""
	.align	16
